	.target	sm_100a

	.elftype	@"ET_EXEC"


//--------------------- .note.nv.tkinfo           --------------------------
	.section	.note.nv.tkinfo,"",@"SHT_NOTE"
	.sectionflags	@"SHF_NOTE_NV_TKINFO"
	.tkinfo
        /*0018*/ 	.word	0x00000002
        /*0030*/ 	.string	""
        /*0030*/ 	.string	"ptxas"
        /*0030*/ 	.string	"Cuda compilation tools, release 13.0, V13.0.88"
        /*0030*/ 	.string	"Build cuda_13.0.r13.0/compiler.36424714_0"
        /*0030*/ 	.string	"-arch sm_100a -m 64 "



//--------------------- .note.nv.cuinfo           --------------------------
	.section	.note.nv.cuinfo,"",@"SHT_NOTE"
	.sectionflags	@"SHF_NOTE_NV_CUINFO"
        /*0018*/ 	.short	0x0002
        /*001a*/ 	.short	0x0064
        /*001c*/ 	.short	0x0082
	.zero		2


//--------------------- .nv.info                  --------------------------
	.section	.nv.info,"",@"SHT_CUDA_INFO"
	.align	4


	//----- nvinfo : EIATTR_REGCOUNT
	.align		4
        /*0000*/ 	.byte	0x04, 0x2f
        /*0002*/ 	.short	(.L_19 - .L_18)
	.align		4
.L_18:
        /*0004*/ 	.word	index@(_ZN7cutlass13device_kernelINS_4gemm6kernel13GemmUniversalIN4cute5tupleIJiiiiEEENS1_10collective13CollectiveMmaINS1_35MainloopSm100TmaUmmaWarpSpecializedILi54ELi2ELi4ENS5_IJNS4_1CILi1EEENSA_ILi4EEESB_EEEEENS5_IJNSA_ILi64EEESF_NSA_ILi32EEEEEEaNS5_IJlSB_lEEEaSI_NS4_8TiledMMAINS4_8MMA_AtomIJNS4_15SM100_MMA_S8_SSIaaiLi64ELi64ELNS4_4UMMA5MajorE0ELSN_0ELNSM_8SaturateE0EEEEEENS4_6LayoutINS5_IJSB_SB_SB_EEENS5_IJNSA_ILi0EEEST_ST_EEEEENS5_IJNS4_10UnderscoreESW_SW_EEEEENS4_23SM90_TMA_LOAD_MULTICASTENS4_14ComposedLayoutINS4_7SwizzleILi1ELi4ELi3EEENS4_18smem_ptr_flag_bitsILi8EEENSR_INS5_IJNSA_ILi8EEESG_EEENS5_IJSG_SB_EEEEEEEvNS4_8identityENS4_13SM90_TMA_LOADES19_vS1A_EENS_8epilogue10collective18CollectiveEpilogueINS1D_23Sm100TmaWarpSpecializedILi1ELi1ELi32ELb0ELb0EEEJSH_NS5_IJNSR_ISF_SB_EES1I_EEEaSI_aSI_NS1D_6fusion15FusionCallbacksIS1H_NS1K_17LinearCombinationIaiaiLNS_15FloatRoundStyleE2EEESH_S1J_JEEENS4_5SM1004TMEM4LOAD26SM100_TMEM_LOAD_16dp32b32xES1B_NS10_INS11_ILi2ELi4ELi3EEES14_NSR_INS5_IJS15_SF_EEENS5_IJSF_SB_EEEEEEENS4_39AutoVectorizingCopyWithAssumedAlignmentILi128EEENS4_14SM90_TMA_STOREES1Y_S20_S20_EEEvvEEEEvNT_6ParamsE)
        /*0008*/ 	.word	0x00000059


	//----- nvinfo : EIATTR_FRAME_SIZE
	.align		4
.L_19:
        /*000c*/ 	.byte	0x04, 0x11
        /*000e*/ 	.short	(.L_21 - .L_20)
	.align		4
.L_20:
        /*0010*/ 	.word	index@($__internal_2_$__cuda_sm10x_tcgen05_guardrail_trap_unallocated_columns_being_dealloced)
        /*0014*/ 	.word	0x00000000


	//----- nvinfo : EIATTR_FRAME_SIZE
	.align		4
.L_21:
        /*0018*/ 	.byte	0x04, 0x11
        /*001a*/ 	.short	(.L_23 - .L_22)
	.align		4
.L_22:
        /*001c*/ 	.word	index@($__internal_1_$__cuda_sm10x_tcgen05_guardrail_trap_phase_invalid_during_alloc)
        /*0020*/ 	.word	0x00000000


	//----- nvinfo : EIATTR_FRAME_SIZE
	.align		4
.L_23:
        /*0024*/ 	.byte	0x04, 0x11
        /*0026*/ 	.short	(.L_25 - .L_24)
	.align		4
.L_24:
        /*0028*/ 	.word	index@($__internal_0_$__cuda_sm10x_tcgen05_guardrail_trap_col_being_dealloced_not_returned_by_alloc)
        /*002c*/ 	.word	0x00000000


	//----- nvinfo : EIATTR_FRAME_SIZE
	.align		4
.L_25:
        /*0030*/ 	.byte	0x04, 0x11
        /*0032*/ 	.short	(.L_27 - .L_26)
	.align		4
.L_26:
        /*0034*/ 	.word	index@(_ZN7cutlass13device_kernelINS_4gemm6kernel13GemmUniversalIN4cute5tupleIJiiiiEEENS1_10collective13CollectiveMmaINS1_35MainloopSm100TmaUmmaWarpSpecializedILi54ELi2ELi4ENS5_IJNS4_1CILi1EEENSA_ILi4EEESB_EEEEENS5_IJNSA_ILi64EEESF_NSA_ILi32EEEEEEaNS5_IJlSB_lEEEaSI_NS4_8TiledMMAINS4_8MMA_AtomIJNS4_15SM100_MMA_S8_SSIaaiLi64ELi64ELNS4_4UMMA5MajorE0ELSN_0ELNSM_8SaturateE0EEEEEENS4_6LayoutINS5_IJSB_SB_SB_EEENS5_IJNSA_ILi0EEEST_ST_EEEEENS5_IJNS4_10UnderscoreESW_SW_EEEEENS4_23SM90_TMA_LOAD_MULTICASTENS4_14ComposedLayoutINS4_7SwizzleILi1ELi4ELi3EEENS4_18smem_ptr_flag_bitsILi8EEENSR_INS5_IJNSA_ILi8EEESG_EEENS5_IJSG_SB_EEEEEEEvNS4_8identityENS4_13SM90_TMA_LOADES19_vS1A_EENS_8epilogue10collective18CollectiveEpilogueINS1D_23Sm100TmaWarpSpecializedILi1ELi1ELi32ELb0ELb0EEEJSH_NS5_IJNSR_ISF_SB_EES1I_EEEaSI_aSI_NS1D_6fusion15FusionCallbacksIS1H_NS1K_17LinearCombinationIaiaiLNS_15FloatRoundStyleE2EEESH_S1J_JEEENS4_5SM1004TMEM4LOAD26SM100_TMEM_LOAD_16dp32b32xES1B_NS10_INS11_ILi2ELi4ELi3EEES14_NSR_INS5_IJS15_SF_EEENS5_IJSF_SB_EEEEEEENS4_39AutoVectorizingCopyWithAssumedAlignmentILi128EEENS4_14SM90_TMA_STOREES1Y_S20_S20_EEEvvEEEEvNT_6ParamsE)
        /*0038*/ 	.word	0x00000000


	//----- nvinfo : EIATTR_MIN_STACK_SIZE
	.align		4
.L_27:
        /*003c*/ 	.byte	0x04, 0x12
        /*003e*/ 	.short	(.L_29 - .L_28)
	.align		4
.L_28:
        /*0040*/ 	.word	index@(_ZN7cutlass13device_kernelINS_4gemm6kernel13GemmUniversalIN4cute5tupleIJiiiiEEENS1_10collective13CollectiveMmaINS1_35MainloopSm100TmaUmmaWarpSpecializedILi54ELi2ELi4ENS5_IJNS4_1CILi1EEENSA_ILi4EEESB_EEEEENS5_IJNSA_ILi64EEESF_NSA_ILi32EEEEEEaNS5_IJlSB_lEEEaSI_NS4_8TiledMMAINS4_8MMA_AtomIJNS4_15SM100_MMA_S8_SSIaaiLi64ELi64ELNS4_4UMMA5MajorE0ELSN_0ELNSM_8SaturateE0EEEEEENS4_6LayoutINS5_IJSB_SB_SB_EEENS5_IJNSA_ILi0EEEST_ST_EEEEENS5_IJNS4_10UnderscoreESW_SW_EEEEENS4_23SM90_TMA_LOAD_MULTICASTENS4_14ComposedLayoutINS4_7SwizzleILi1ELi4ELi3EEENS4_18smem_ptr_flag_bitsILi8EEENSR_INS5_IJNSA_ILi8EEESG_EEENS5_IJSG_SB_EEEEEEEvNS4_8identityENS4_13SM90_TMA_LOADES19_vS1A_EENS_8epilogue10collective18CollectiveEpilogueINS1D_23Sm100TmaWarpSpecializedILi1ELi1ELi32ELb0ELb0EEEJSH_NS5_IJNSR_ISF_SB_EES1I_EEEaSI_aSI_NS1D_6fusion15FusionCallbacksIS1H_NS1K_17LinearCombinationIaiaiLNS_15FloatRoundStyleE2EEESH_S1J_JEEENS4_5SM1004TMEM4LOAD26SM100_TMEM_LOAD_16dp32b32xES1B_NS10_INS11_ILi2ELi4ELi3EEES14_NSR_INS5_IJS15_SF_EEENS5_IJSF_SB_EEEEEEENS4_39AutoVectorizingCopyWithAssumedAlignmentILi128EEENS4_14SM90_TMA_STOREES1Y_S20_S20_EEEvvEEEEvNT_6ParamsE)
        /*0044*/ 	.word	0x00000000
.L_29:


//--------------------- .nv.compat                --------------------------
	.section	.nv.compat,"",@"SHT_CUDA_COMPAT_INFO"
	.align	4
        /*0000*/ 	.byte	0x02, 0x09, 0x01, 0x00, 0x02, 0x02, 0x03, 0x00, 0x02, 0x05, 0x06, 0x00, 0x03, 0x07, 0x01, 0x01
        /*0010*/ 	.byte	0x02, 0x03, 0x01, 0x00, 0x02, 0x06, 0x01, 0x00, 0x04, 0x0b, 0x08, 0x00, 0x01, 0x00, 0x00, 0x00
        /*0020*/ 	.byte	0x00, 0x00, 0x00, 0x00


//--------------------- .nv.info._ZN7cutlass13device_kernelINS_4gemm6kernel13GemmUniversalIN4cute5tupleIJiiiiEEENS1_10collective13CollectiveMmaINS1_35MainloopSm100TmaUmmaWarpSpecializedILi54ELi2ELi4ENS5_IJNS4_1CILi1EEENSA_ILi4EEESB_EEEEENS5_IJNSA_ILi64EEESF_NSA_ILi32EEEEEEaNS5_IJlSB_lEEEaSI_NS4_8TiledMMAINS4_8MMA_AtomIJNS4_15SM100_MMA_S8_SSIaaiLi64ELi64ELNS4_4UMMA5MajorE0ELSN_0ELNSM_8SaturateE0EEEEEENS4_6LayoutINS5_IJSB_SB_SB_EEENS5_IJNSA_ILi0EEEST_ST_EEEEENS5_IJNS4_10UnderscoreESW_SW_EEEEENS4_23SM90_TMA_LOAD_MULTICASTENS4_14ComposedLayoutINS4_7SwizzleILi1ELi4ELi3EEENS4_18smem_ptr_flag_bitsILi8EEENSR_INS5_IJNSA_ILi8EEESG_EEENS5_IJSG_SB_EEEEEEEvNS4_8identityENS4_13SM90_TMA_LOADES19_vS1A_EENS_8epilogue10collective18CollectiveEpilogueINS1D_23Sm100TmaWarpSpecializedILi1ELi1ELi32ELb0ELb0EEEJSH_NS5_IJNSR_ISF_SB_EES1I_EEEaSI_aSI_NS1D_6fusion15FusionCallbacksIS1H_NS1K_17LinearCombinationIaiaiLNS_15FloatRoundStyleE2EEESH_S1J_JEEENS4_5SM1004TMEM4LOAD26SM100_TMEM_LOAD_16dp32b32xES1B_NS10_INS11_ILi2ELi4ELi3EEES14_NSR_INS5_IJS15_SF_EEENS5_IJSF_SB_EEEEEEENS4_39AutoVectorizingCopyWithAssumedAlignmentILi128EEENS4_14SM90_TMA_STOREES1Y_S20_S20_EEEvvEEEEvNT_6ParamsE --------------------------
	.section	.nv.info._ZN7cutlass13device_kernelINS_4gemm6kernel13GemmUniversalIN4cute5tupleIJiiiiEEENS1_10collective13CollectiveMmaINS1_35MainloopSm100TmaUmmaWarpSpecializedILi54ELi2ELi4ENS5_IJNS4_1CILi1EEENSA_ILi4EEESB_EEEEENS5_IJNSA_ILi64EEESF_NSA_ILi32EEEEEEaNS5_IJlSB_lEEEaSI_NS4_8TiledMMAINS4_8MMA_AtomIJNS4_15SM100_MMA_S8_SSIaaiLi64ELi64ELNS4_4UMMA5MajorE0ELSN_0ELNSM_8SaturateE0EEEEEENS4_6LayoutINS5_IJSB_SB_SB_EEENS5_IJNSA_ILi0EEEST_ST_EEEEENS5_IJNS4_10UnderscoreESW_SW_EEEEENS4_23SM90_TMA_LOAD_MULTICASTENS4_14ComposedLayoutINS4_7SwizzleILi1ELi4ELi3EEENS4_18smem_ptr_flag_bitsILi8EEENSR_INS5_IJNSA_ILi8EEESG_EEENS5_IJSG_SB_EEEEEEEvNS4_8identityENS4_13SM90_TMA_LOADES19_vS1A_EENS_8epilogue10collective18CollectiveEpilogueINS1D_23Sm100TmaWarpSpecializedILi1ELi1ELi32ELb0ELb0EEEJSH_NS5_IJNSR_ISF_SB_EES1I_EEEaSI_aSI_NS1D_6fusion15FusionCallbacksIS1H_NS1K_17LinearCombinationIaiaiLNS_15FloatRoundStyleE2EEESH_S1J_JEEENS4_5SM1004TMEM4LOAD26SM100_TMEM_LOAD_16dp32b32xES1B_NS10_INS11_ILi2ELi4ELi3EEES14_NSR_INS5_IJS15_SF_EEENS5_IJSF_SB_EEEEEEENS4_39AutoVectorizingCopyWithAssumedAlignmentILi128EEENS4_14SM90_TMA_STOREES1Y_S20_S20_EEEvvEEEEvNT_6ParamsE,"",@"SHT_CUDA_INFO"
	.sectionflags	@""
	.align	4


	//----- nvinfo : EIATTR_CUDA_API_VERSION
	.align		4
        /*0000*/ 	.byte	0x04, 0x37
        /*0002*/ 	.short	(.L_31 - .L_30)
.L_30:
        /*0004*/ 	.word	0x00000082


	//----- nvinfo : EIATTR_KPARAM_INFO
	.align		4
.L_31:
        /*0008*/ 	.byte	0x04, 0x17
        /*000a*/ 	.short	(.L_33 - .L_32)
.L_32:
        /*000c*/ 	.word	0x00000000
        /*0010*/ 	.short	0x0000
        /*0012*/ 	.short	0x0000
        /*0014*/ 	.byte	0x00, 0xf0, 0x01, 0x20


	//----- nvinfo : EIATTR_AT_ENTRY_FRAGMENTS
	.align		4
.L_33:
        /*0018*/ 	.byte	0x04, 0x4f
        /*001a*/ 	.short	(.L_35 - .L_34)


	//   ....[0]....
.L_34:
        /*001c*/ 	.word	0x00000006


	//----- nvinfo : EIATTR_RESERVED_SMEM_USED
	.align		4
.L_35:
        /*0020*/ 	.byte	0x01, 0x41
	.zero		2


	//----- nvinfo : EIATTR_SPARSE_MMA_MASK
	.align		4
        /*0024*/ 	.byte	0x03, 0x50
        /*0026*/ 	.short	0x0000


	//----- nvinfo : EIATTR_TCGEN05_1CTA_USED
	.align		4
        /*0028*/ 	.byte	0x01, 0x51
	.zero		2


	//----- nvinfo : EIATTR_MAXREG_COUNT
	.align		4
        /*002c*/ 	.byte	0x03, 0x1b
        /*002e*/ 	.short	0x00ff


	//----- nvinfo : EIATTR_NUM_BARRIERS
	.align		4
        /*0030*/ 	.byte	0x02, 0x4c
        /*0032*/ 	.byte	0x07
	.zero		1


	//----- nvinfo : EIATTR_EXTERNS
	.align		4
        /*0034*/ 	.byte	0x04, 0x0f
        /*0036*/ 	.short	(.L_37 - .L_36)


	//   ....[0]....
	.align		4
.L_36:
        /*0038*/ 	.word	index@(__assertfail)


	//----- nvinfo : EIATTR_MERCURY_ISA_VERSION
	.align		4
.L_37:
        /*003c*/ 	.byte	0x03, 0x5f
        /*003e*/ 	.short	0x0101


	//----- nvinfo : EIATTR_INT_WARP_WIDE_INSTR_OFFSETS
	.align		4
        /*0040*/ 	.byte	0x04, 0x31
        /*0042*/ 	.short	(.L_39 - .L_38)


	//   ....[0]....
.L_38:
        /*0044*/ 	.word	0x00005de0


	//   ....[1]....
        /*0048*/ 	.word	0x00005e10


	//   ....[2]....
        /*004c*/ 	.word	0x00005e30


	//   ....[3]....
        /*0050*/ 	.word	0x00006960


	//   ....[4]....
        /*0054*/ 	.word	0x00006a10


	//----- nvinfo : EIATTR_COOP_GROUP_MASK_REGIDS
	.align		4
.L_39:
        /*0058*/ 	.byte	0x04, 0x29
        /*005a*/ 	.short	(.L_41 - .L_40)


	//   ....[0]....
.L_40:
        /*005c*/ 	.word	0xffffffff


	//   ....[1]....
        /*0060*/ 	.word	0xffffffff


	//   ....[2]....
        /*0064*/ 	.word	0xffffffff


	//   ....[3]....
        /*0068*/ 	.word	0xffffffff


	//   ....[4]....
        /*006c*/ 	.word	0xffffffff


	//   ....[5]....
        /*0070*/ 	.word	0xffffffff


	//   ....[6]....
        /*0074*/ 	.word	0xffffffff


	//   ....[7]....
        /*0078*/ 	.word	0xffffffff


	//   ....[8]....
        /*007c*/ 	.word	0xffffffff


	//   ....[9]....
        /*0080*/ 	.word	0xffffffff


	//   ....[10]....
        /*0084*/ 	.word	0xffffffff


	//   ....[11]....
        /*0088*/ 	.word	0xffffffff


	//   ....[12]....
        /*008c*/ 	.word	0xffffffff


	//   ....[13]....
        /*0090*/ 	.word	0xffffffff


	//----- nvinfo : EIATTR_COOP_GROUP_INSTR_OFFSETS
	.align		4
.L_41:
        /*0094*/ 	.byte	0x04, 0x28
        /*0096*/ 	.short	(.L_43 - .L_42)


	//   ....[0]....
.L_42:
        /*0098*/ 	.word	0x00000080


	//   ....[1]....
        /*009c*/ 	.word	0x000004e0


	//   ....[2]....
        /*00a0*/ 	.word	0x00000d00


	//   ....[3]....
        /*00a4*/ 	.word	0x00000e40


	//   ....[4]....
        /*00a8*/ 	.word	0x00000f40


	//   ....[5]....
        /*00ac*/ 	.word	0x000010b0


	//   ....[6]....
        /*00b0*/ 	.word	0x00001250


	//   ....[7]....
        /*00b4*/ 	.word	0x00001400


	//   ....[8]....
        /*00b8*/ 	.word	0x00002660


	//   ....[9]....
        /*00bc*/ 	.word	0x00005120


	//   ....[10]....
        /*00c0*/ 	.word	0x00005330


	//   ....[11]....
        /*00c4*/ 	.word	0x00005360


	//   ....[12]....
        /*00c8*/ 	.word	0x00005cc0


	//   ....[13]....
        /*00cc*/ 	.word	0x00005ef0


	//----- nvinfo : EIATTR_VRC_CTA_INIT_COUNT
	.align		4
.L_43:
        /*00d0*/ 	.byte	0x02, 0x4a
        /*00d2*/ 	.byte	0x80
	.zero		1


	//----- nvinfo : EIATTR_SYSCALL_OFFSETS
	.align		4
        /*00d4*/ 	.byte	0x04, 0x46
        /*00d6*/ 	.short	(.L_45 - .L_44)


	//   ....[0]....
.L_44:
        /*00d8*/ 	.word	0x00007570


	//   ....[1]....
        /*00dc*/ 	.word	0x000076b0


	//   ....[2]....
        /*00e0*/ 	.word	0x00007e30


	//----- nvinfo : EIATTR_MBARRIER_INSTR_OFFSETS
	.align		4
.L_45:
        /*00e4*/ 	.byte	0x04, 0x39
        /*00e6*/ 	.short	(.L_47 - .L_46)


	//   ....[0]....
.L_46:
        /*00e8*/ 	.word	0x00000620
        /*00ec*/ 	.word	0x000000ff
        /*00f0*/ 	.word	0x00000000
        /*00f4*/ 	.short	0x0100
        /*00f6*/ 	.byte	0x04
	.zero		1


	//   ....[1]....
        /*00f8*/ 	.word	0x00000630
        /*00fc*/ 	.word	0x000000ff
        /*0100*/ 	.word	0x000001b0
        /*0104*/ 	.short	0x0100
        /*0106*/ 	.byte	0x04
	.zero		1


	//   ....[2]....
        /*0108*/ 	.word	0x00000640
        /*010c*/ 	.word	0x000000ff
        /*0110*/ 	.word	0x00000008
        /*0114*/ 	.short	0x0100
        /*0116*/ 	.byte	0x04
	.zero		1


	//   ....[3]....
        /*0118*/ 	.word	0x00000650
        /*011c*/ 	.word	0x000000ff
        /*0120*/ 	.word	0x000001b8
        /*0124*/ 	.short	0x0100
        /*0126*/ 	.byte	0x04
	.zero		1


	//   ....[4]....
        /*0128*/ 	.word	0x00000660
        /*012c*/ 	.word	0x000000ff
        /*0130*/ 	.word	0x00000010
        /*0134*/ 	.short	0x0100
        /*0136*/ 	.byte	0x04
	.zero		1


	//   ....[5]....
        /*0138*/ 	.word	0x00000670
        /*013c*/ 	.word	0x000000ff
        /*0140*/ 	.word	0x000001c0
        /*0144*/ 	.short	0x0100
        /*0146*/ 	.byte	0x04
	.zero		1


	//   ....[6]....
        /*0148*/ 	.word	0x00000680
        /*014c*/ 	.word	0x000000ff
        /*0150*/ 	.word	0x00000018
        /*0154*/ 	.short	0x0100
        /*0156*/ 	.byte	0x04
	.zero		1


	//   ....[7]....
        /*0158*/ 	.word	0x00000690
        /*015c*/ 	.word	0x000000ff
        /*0160*/ 	.word	0x000001c8
        /*0164*/ 	.short	0x0100
        /*0166*/ 	.byte	0x04
	.zero		1


	//   ....[8]....
        /*0168*/ 	.word	0x000006a0
        /*016c*/ 	.word	0x000000ff
        /*0170*/ 	.word	0x00000020
        /*0174*/ 	.short	0x0100
        /*0176*/ 	.byte	0x04
	.zero		1


	//   ....[9]....
        /*0178*/ 	.word	0x000006b0
        /*017c*/ 	.word	0x000000ff
        /*0180*/ 	.word	0x000001d0
        /*0184*/ 	.short	0x0100
        /*0186*/ 	.byte	0x04
	.zero		1


	//   ....[10]....
        /*0188*/ 	.word	0x000006c0
        /*018c*/ 	.word	0x000000ff
        /*0190*/ 	.word	0x00000028
        /*0194*/ 	.short	0x0100
        /*0196*/ 	.byte	0x04
	.zero		1


	//   ....[11]....
        /*0198*/ 	.word	0x000006d0
        /*019c*/ 	.word	0x000000ff
        /*01a0*/ 	.word	0x000001d8
        /*01a4*/ 	.short	0x0100
        /*01a6*/ 	.byte	0x04
	.zero		1


	//   ....[12]....
        /*01a8*/ 	.word	0x000006e0
        /*01ac*/ 	.word	0x000000ff
        /*01b0*/ 	.word	0x00000030
        /*01b4*/ 	.short	0x0100
        /*01b6*/ 	.byte	0x04
	.zero		1


	//   ....[13]....
        /*01b8*/ 	.word	0x000006f0
        /*01bc*/ 	.word	0x000000ff
        /*01c0*/ 	.word	0x000001e0
        /*01c4*/ 	.short	0x0100
        /*01c6*/ 	.byte	0x04
	.zero		1


	//   ....[14]....
        /*01c8*/ 	.word	0x00000700
        /*01cc*/ 	.word	0x000000ff
        /*01d0*/ 	.word	0x00000038
        /*01d4*/ 	.short	0x0100
        /*01d6*/ 	.byte	0x04
	.zero		1


	//   ....[15]....
        /*01d8*/ 	.word	0x00000710
        /*01dc*/ 	.word	0x000000ff
        /*01e0*/ 	.word	0x000001e8
        /*01e4*/ 	.short	0x0100
        /*01e6*/ 	.byte	0x04
	.zero		1


	//   ....[16]....
        /*01e8*/ 	.word	0x00000720
        /*01ec*/ 	.word	0x000000ff
        /*01f0*/ 	.word	0x00000040
        /*01f4*/ 	.short	0x0100
        /*01f6*/ 	.byte	0x04
	.zero		1


	//   ....[17]....
        /*01f8*/ 	.word	0x00000730
        /*01fc*/ 	.word	0x000000ff
        /*0200*/ 	.word	0x000001f0
        /*0204*/ 	.short	0x0100
        /*0206*/ 	.byte	0x04
	.zero		1


	//   ....[18]....
        /*0208*/ 	.word	0x00000740
        /*020c*/ 	.word	0x000000ff
        /*0210*/ 	.word	0x00000048
        /*0214*/ 	.short	0x0100
        /*0216*/ 	.byte	0x04
	.zero		1


	//   ....[19]....
        /*0218*/ 	.word	0x00000750
        /*021c*/ 	.word	0x000000ff
        /*0220*/ 	.word	0x000001f8
        /*0224*/ 	.short	0x0100
        /*0226*/ 	.byte	0x04
	.zero		1


	//   ....[20]....
        /*0228*/ 	.word	0x00000760
        /*022c*/ 	.word	0x000000ff
        /*0230*/ 	.word	0x00000050
        /*0234*/ 	.short	0x0100
        /*0236*/ 	.byte	0x04
	.zero		1


	//   ....[21]....
        /*0238*/ 	.word	0x00000770
        /*023c*/ 	.word	0x000000ff
        /*0240*/ 	.word	0x00000200
        /*0244*/ 	.short	0x0100
        /*0246*/ 	.byte	0x04
	.zero		1


	//   ....[22]....
        /*0248*/ 	.word	0x00000780
        /*024c*/ 	.word	0x000000ff
        /*0250*/ 	.word	0x00000058
        /*0254*/ 	.short	0x0100
        /*0256*/ 	.byte	0x04
	.zero		1


	//   ....[23]....
        /*0258*/ 	.word	0x00000790
        /*025c*/ 	.word	0x000000ff
        /*0260*/ 	.word	0x00000208
        /*0264*/ 	.short	0x0100
        /*0266*/ 	.byte	0x04
	.zero		1


	//   ....[24]....
        /*0268*/ 	.word	0x000007a0
        /*026c*/ 	.word	0x000000ff
        /*0270*/ 	.word	0x00000060
        /*0274*/ 	.short	0x0100
        /*0276*/ 	.byte	0x04
	.zero		1


	//   ....[25]....
        /*0278*/ 	.word	0x000007b0
        /*027c*/ 	.word	0x000000ff
        /*0280*/ 	.word	0x00000210
        /*0284*/ 	.short	0x0100
        /*0286*/ 	.byte	0x04
	.zero		1


	//   ....[26]....
        /*0288*/ 	.word	0x000007c0
        /*028c*/ 	.word	0x000000ff
        /*0290*/ 	.word	0x00000068
        /*0294*/ 	.short	0x0100
        /*0296*/ 	.byte	0x04
	.zero		1


	//   ....[27]....
        /*0298*/ 	.word	0x000007d0
        /*029c*/ 	.word	0x000000ff
        /*02a0*/ 	.word	0x00000218
        /*02a4*/ 	.short	0x0100
        /*02a6*/ 	.byte	0x04
	.zero		1


	//   ....[28]....
        /*02a8*/ 	.word	0x000007e0
        /*02ac*/ 	.word	0x000000ff
        /*02b0*/ 	.word	0x00000070
        /*02b4*/ 	.short	0x0100
        /*02b6*/ 	.byte	0x04
	.zero		1


	//   ....[29]....
        /*02b8*/ 	.word	0x000007f0
        /*02bc*/ 	.word	0x000000ff
        /*02c0*/ 	.word	0x00000220
        /*02c4*/ 	.short	0x0100
        /*02c6*/ 	.byte	0x04
	.zero		1


	//   ....[30]....
        /*02c8*/ 	.word	0x00000800
        /*02cc*/ 	.word	0x000000ff
        /*02d0*/ 	.word	0x00000078
        /*02d4*/ 	.short	0x0100
        /*02d6*/ 	.byte	0x04
	.zero		1


	//   ....[31]....
        /*02d8*/ 	.word	0x00000810
        /*02dc*/ 	.word	0x000000ff
        /*02e0*/ 	.word	0x00000228
        /*02e4*/ 	.short	0x0100
        /*02e6*/ 	.byte	0x04
	.zero		1


	//   ....[32]....
        /*02e8*/ 	.word	0x00000820
        /*02ec*/ 	.word	0x000000ff
        /*02f0*/ 	.word	0x00000080
        /*02f4*/ 	.short	0x0100
        /*02f6*/ 	.byte	0x04
	.zero		1


	//   ....[33]....
        /*02f8*/ 	.word	0x00000830
        /*02fc*/ 	.word	0x000000ff
        /*0300*/ 	.word	0x00000230
        /*0304*/ 	.short	0x0100
        /*0306*/ 	.byte	0x04
	.zero		1


	//   ....[34]....
        /*0308*/ 	.word	0x00000840
        /*030c*/ 	.word	0x000000ff
        /*0310*/ 	.word	0x00000088
        /*0314*/ 	.short	0x0100
        /*0316*/ 	.byte	0x04
	.zero		1


	//   ....[35]....
        /*0318*/ 	.word	0x00000850
        /*031c*/ 	.word	0x000000ff
        /*0320*/ 	.word	0x00000238
        /*0324*/ 	.short	0x0100
        /*0326*/ 	.byte	0x04
	.zero		1


	//   ....[36]....
        /*0328*/ 	.word	0x00000860
        /*032c*/ 	.word	0x000000ff
        /*0330*/ 	.word	0x00000090
        /*0334*/ 	.short	0x0100
        /*0336*/ 	.byte	0x04
	.zero		1


	//   ....[37]....
        /*0338*/ 	.word	0x00000870
        /*033c*/ 	.word	0x000000ff
        /*0340*/ 	.word	0x00000240
        /*0344*/ 	.short	0x0100
        /*0346*/ 	.byte	0x04
	.zero		1


	//   ....[38]....
        /*0348*/ 	.word	0x00000880
        /*034c*/ 	.word	0x000000ff
        /*0350*/ 	.word	0x00000098
        /*0354*/ 	.short	0x0100
        /*0356*/ 	.byte	0x04
	.zero		1


	//   ....[39]....
        /*0358*/ 	.word	0x00000890
        /*035c*/ 	.word	0x000000ff
        /*0360*/ 	.word	0x00000248
        /*0364*/ 	.short	0x0100
        /*0366*/ 	.byte	0x04
	.zero		1


	//   ....[40]....
        /*0368*/ 	.word	0x000008a0
        /*036c*/ 	.word	0x000000ff
        /*0370*/ 	.word	0x000000a0
        /*0374*/ 	.short	0x0100
        /*0376*/ 	.byte	0x04
	.zero		1


	//   ....[41]....
        /*0378*/ 	.word	0x000008b0
        /*037c*/ 	.word	0x000000ff
        /*0380*/ 	.word	0x00000250
        /*0384*/ 	.short	0x0100
        /*0386*/ 	.byte	0x04
	.zero		1


	//   ....[42]....
        /*0388*/ 	.word	0x000008c0
        /*038c*/ 	.word	0x000000ff
        /*0390*/ 	.word	0x000000a8
        /*0394*/ 	.short	0x0100
        /*0396*/ 	.byte	0x04
	.zero		1


	//   ....[43]....
        /*0398*/ 	.word	0x000008d0
        /*039c*/ 	.word	0x000000ff
        /*03a0*/ 	.word	0x00000258
        /*03a4*/ 	.short	0x0100
        /*03a6*/ 	.byte	0x04
	.zero		1


	//   ....[44]....
        /*03a8*/ 	.word	0x000008e0
        /*03ac*/ 	.word	0x000000ff
        /*03b0*/ 	.word	0x000000b0
        /*03b4*/ 	.short	0x0100
        /*03b6*/ 	.byte	0x04
	.zero		1


	//   ....[45]....
        /*03b8*/ 	.word	0x000008f0
        /*03bc*/ 	.word	0x000000ff
        /*03c0*/ 	.word	0x00000260
        /*03c4*/ 	.short	0x0100
        /*03c6*/ 	.byte	0x04
	.zero		1


	//   ....[46]....
        /*03c8*/ 	.word	0x00000900
        /*03cc*/ 	.word	0x000000ff
        /*03d0*/ 	.word	0x000000b8
        /*03d4*/ 	.short	0x0100
        /*03d6*/ 	.byte	0x04
	.zero		1


	//   ....[47]....
        /*03d8*/ 	.word	0x00000910
        /*03dc*/ 	.word	0x000000ff
        /*03e0*/ 	.word	0x00000268
        /*03e4*/ 	.short	0x0100
        /*03e6*/ 	.byte	0x04
	.zero		1


	//   ....[48]....
        /*03e8*/ 	.word	0x00000920
        /*03ec*/ 	.word	0x000000ff
        /*03f0*/ 	.word	0x000000c0
        /*03f4*/ 	.short	0x0100
        /*03f6*/ 	.byte	0x04
	.zero		1


	//   ....[49]....
        /*03f8*/ 	.word	0x00000930
        /*03fc*/ 	.word	0x000000ff
        /*0400*/ 	.word	0x00000270
        /*0404*/ 	.short	0x0100
        /*0406*/ 	.byte	0x04
	.zero		1


	//   ....[50]....
        /*0408*/ 	.word	0x00000940
        /*040c*/ 	.word	0x000000ff
        /*0410*/ 	.word	0x000000c8
        /*0414*/ 	.short	0x0100
        /*0416*/ 	.byte	0x04
	.zero		1


	//   ....[51]....
        /*0418*/ 	.word	0x00000950
        /*041c*/ 	.word	0x000000ff
        /*0420*/ 	.word	0x00000278
        /*0424*/ 	.short	0x0100
        /*0426*/ 	.byte	0x04
	.zero		1


	//   ....[52]....
        /*0428*/ 	.word	0x00000960
        /*042c*/ 	.word	0x000000ff
        /*0430*/ 	.word	0x000000d0
        /*0434*/ 	.short	0x0100
        /*0436*/ 	.byte	0x04
	.zero		1


	//   ....[53]....
        /*0438*/ 	.word	0x00000970
        /*043c*/ 	.word	0x000000ff
        /*0440*/ 	.word	0x00000280
        /*0444*/ 	.short	0x0100
        /*0446*/ 	.byte	0x04
	.zero		1


	//   ....[54]....
        /*0448*/ 	.word	0x00000980
        /*044c*/ 	.word	0x000000ff
        /*0450*/ 	.word	0x000000d8
        /*0454*/ 	.short	0x0100
        /*0456*/ 	.byte	0x04
	.zero		1


	//   ....[55]....
        /*0458*/ 	.word	0x00000990
        /*045c*/ 	.word	0x000000ff
        /*0460*/ 	.word	0x00000288
        /*0464*/ 	.short	0x0100
        /*0466*/ 	.byte	0x04
	.zero		1


	//   ....[56]....
        /*0468*/ 	.word	0x000009a0
        /*046c*/ 	.word	0x000000ff
        /*0470*/ 	.word	0x000000e0
        /*0474*/ 	.short	0x0100
        /*0476*/ 	.byte	0x04
	.zero		1


	//   ....[57]....
        /*0478*/ 	.word	0x000009b0
        /*047c*/ 	.word	0x000000ff
        /*0480*/ 	.word	0x00000290
        /*0484*/ 	.short	0x0100
        /*0486*/ 	.byte	0x04
	.zero		1


	//   ....[58]....
        /*0488*/ 	.word	0x000009c0
        /*048c*/ 	.word	0x000000ff
        /*0490*/ 	.word	0x000000e8
        /*0494*/ 	.short	0x0100
        /*0496*/ 	.byte	0x04
	.zero		1


	//   ....[59]....
        /*0498*/ 	.word	0x000009d0
        /*049c*/ 	.word	0x000000ff
        /*04a0*/ 	.word	0x00000298
        /*04a4*/ 	.short	0x0100
        /*04a6*/ 	.byte	0x04
	.zero		1


	//   ....[60]....
        /*04a8*/ 	.word	0x000009e0
        /*04ac*/ 	.word	0x000000ff
        /*04b0*/ 	.word	0x000000f0
        /*04b4*/ 	.short	0x0100
        /*04b6*/ 	.byte	0x04
	.zero		1


	//   ....[61]....
        /*04b8*/ 	.word	0x000009f0
        /*04bc*/ 	.word	0x000000ff
        /*04c0*/ 	.word	0x000002a0
        /*04c4*/ 	.short	0x0100
        /*04c6*/ 	.byte	0x04
	.zero		1


	//   ....[62]....
        /*04c8*/ 	.word	0x00000a00
        /*04cc*/ 	.word	0x000000ff
        /*04d0*/ 	.word	0x000000f8
        /*04d4*/ 	.short	0x0100
        /*04d6*/ 	.byte	0x04
	.zero		1


	//   ....[63]....
        /*04d8*/ 	.word	0x00000a10
        /*04dc*/ 	.word	0x000000ff
        /*04e0*/ 	.word	0x000002a8
        /*04e4*/ 	.short	0x0100
        /*04e6*/ 	.byte	0x04
	.zero		1


	//   ....[64]....
        /*04e8*/ 	.word	0x00000a20
        /*04ec*/ 	.word	0x000000ff
        /*04f0*/ 	.word	0x00000100
        /*04f4*/ 	.short	0x0100
        /*04f6*/ 	.byte	0x04
	.zero		1


	//   ....[65]....
        /*04f8*/ 	.word	0x00000a30
        /*04fc*/ 	.word	0x000000ff
        /*0500*/ 	.word	0x000002b0
        /*0504*/ 	.short	0x0100
        /*0506*/ 	.byte	0x04
	.zero		1


	//   ....[66]....
        /*0508*/ 	.word	0x00000a40
        /*050c*/ 	.word	0x000000ff
        /*0510*/ 	.word	0x00000108
        /*0514*/ 	.short	0x0100
        /*0516*/ 	.byte	0x04
	.zero		1


	//   ....[67]....
        /*0518*/ 	.word	0x00000a50
        /*051c*/ 	.word	0x000000ff
        /*0520*/ 	.word	0x000002b8
        /*0524*/ 	.short	0x0100
        /*0526*/ 	.byte	0x04
	.zero		1


	//   ....[68]....
        /*0528*/ 	.word	0x00000a60
        /*052c*/ 	.word	0x000000ff
        /*0530*/ 	.word	0x00000110
        /*0534*/ 	.short	0x0100
        /*0536*/ 	.byte	0x04
	.zero		1


	//   ....[69]....
        /*0538*/ 	.word	0x00000a70
        /*053c*/ 	.word	0x000000ff
        /*0540*/ 	.word	0x000002c0
        /*0544*/ 	.short	0x0100
        /*0546*/ 	.byte	0x04
	.zero		1


	//   ....[70]....
        /*0548*/ 	.word	0x00000a80
        /*054c*/ 	.word	0x000000ff
        /*0550*/ 	.word	0x00000118
        /*0554*/ 	.short	0x0100
        /*0556*/ 	.byte	0x04
	.zero		1


	//   ....[71]....
        /*0558*/ 	.word	0x00000a90
        /*055c*/ 	.word	0x000000ff
        /*0560*/ 	.word	0x000002c8
        /*0564*/ 	.short	0x0100
        /*0566*/ 	.byte	0x04
	.zero		1


	//   ....[72]....
        /*0568*/ 	.word	0x00000aa0
        /*056c*/ 	.word	0x000000ff
        /*0570*/ 	.word	0x00000120
        /*0574*/ 	.short	0x0100
        /*0576*/ 	.byte	0x04
	.zero		1


	//   ....[73]....
        /*0578*/ 	.word	0x00000ab0
        /*057c*/ 	.word	0x000000ff
        /*0580*/ 	.word	0x000002d0
        /*0584*/ 	.short	0x0100
        /*0586*/ 	.byte	0x04
	.zero		1


	//   ....[74]....
        /*0588*/ 	.word	0x00000ac0
        /*058c*/ 	.word	0x000000ff
        /*0590*/ 	.word	0x00000128
        /*0594*/ 	.short	0x0100
        /*0596*/ 	.byte	0x04
	.zero		1


	//   ....[75]....
        /*0598*/ 	.word	0x00000ad0
        /*059c*/ 	.word	0x000000ff
        /*05a0*/ 	.word	0x000002d8
        /*05a4*/ 	.short	0x0100
        /*05a6*/ 	.byte	0x04
	.zero		1


	//   ....[76]....
        /*05a8*/ 	.word	0x00000ae0
        /*05ac*/ 	.word	0x000000ff
        /*05b0*/ 	.word	0x00000130
        /*05b4*/ 	.short	0x0100
        /*05b6*/ 	.byte	0x04
	.zero		1


	//   ....[77]....
        /*05b8*/ 	.word	0x00000af0
        /*05bc*/ 	.word	0x000000ff
        /*05c0*/ 	.word	0x000002e0
        /*05c4*/ 	.short	0x0100
        /*05c6*/ 	.byte	0x04
	.zero		1


	//   ....[78]....
        /*05c8*/ 	.word	0x00000b00
        /*05cc*/ 	.word	0x000000ff
        /*05d0*/ 	.word	0x00000138
        /*05d4*/ 	.short	0x0100
        /*05d6*/ 	.byte	0x04
	.zero		1


	//   ....[79]....
        /*05d8*/ 	.word	0x00000b10
        /*05dc*/ 	.word	0x000000ff
        /*05e0*/ 	.word	0x000002e8
        /*05e4*/ 	.short	0x0100
        /*05e6*/ 	.byte	0x04
	.zero		1


	//   ....[80]....
        /*05e8*/ 	.word	0x00000b20
        /*05ec*/ 	.word	0x000000ff
        /*05f0*/ 	.word	0x00000140
        /*05f4*/ 	.short	0x0100
        /*05f6*/ 	.byte	0x04
	.zero		1


	//   ....[81]....
        /*05f8*/ 	.word	0x00000b30
        /*05fc*/ 	.word	0x000000ff
        /*0600*/ 	.word	0x000002f0
        /*0604*/ 	.short	0x0100
        /*0606*/ 	.byte	0x04
	.zero		1


	//   ....[82]....
        /*0608*/ 	.word	0x00000b40
        /*060c*/ 	.word	0x000000ff
        /*0610*/ 	.word	0x00000148
        /*0614*/ 	.short	0x0100
        /*0616*/ 	.byte	0x04
	.zero		1


	//   ....[83]....
        /*0618*/ 	.word	0x00000b50
        /*061c*/ 	.word	0x000000ff
        /*0620*/ 	.word	0x000002f8
        /*0624*/ 	.short	0x0100
        /*0626*/ 	.byte	0x04
	.zero		1


	//   ....[84]....
        /*0628*/ 	.word	0x00000b60
        /*062c*/ 	.word	0x000000ff
        /*0630*/ 	.word	0x00000150
        /*0634*/ 	.short	0x0100
        /*0636*/ 	.byte	0x04
	.zero		1


	//   ....[85]....
        /*0638*/ 	.word	0x00000b70
        /*063c*/ 	.word	0x000000ff
        /*0640*/ 	.word	0x00000300
        /*0644*/ 	.short	0x0100
        /*0646*/ 	.byte	0x04
	.zero		1


	//   ....[86]....
        /*0648*/ 	.word	0x00000b80
        /*064c*/ 	.word	0x000000ff
        /*0650*/ 	.word	0x00000158
        /*0654*/ 	.short	0x0100
        /*0656*/ 	.byte	0x04
	.zero		1


	//   ....[87]....
        /*0658*/ 	.word	0x00000b90
        /*065c*/ 	.word	0x000000ff
        /*0660*/ 	.word	0x00000308
        /*0664*/ 	.short	0x0100
        /*0666*/ 	.byte	0x04
	.zero		1


	//   ....[88]....
        /*0668*/ 	.word	0x00000ba0
        /*066c*/ 	.word	0x000000ff
        /*0670*/ 	.word	0x00000160
        /*0674*/ 	.short	0x0100
        /*0676*/ 	.byte	0x04
	.zero		1


	//   ....[89]....
        /*0678*/ 	.word	0x00000bb0
        /*067c*/ 	.word	0x000000ff
        /*0680*/ 	.word	0x00000310
        /*0684*/ 	.short	0x0100
        /*0686*/ 	.byte	0x04
	.zero		1


	//   ....[90]....
        /*0688*/ 	.word	0x00000bc0
        /*068c*/ 	.word	0x000000ff
        /*0690*/ 	.word	0x00000168
        /*0694*/ 	.short	0x0100
        /*0696*/ 	.byte	0x04
	.zero		1


	//   ....[91]....
        /*0698*/ 	.word	0x00000bd0
        /*069c*/ 	.word	0x000000ff
        /*06a0*/ 	.word	0x00000318
        /*06a4*/ 	.short	0x0100
        /*06a6*/ 	.byte	0x04
	.zero		1


	//   ....[92]....
        /*06a8*/ 	.word	0x00000be0
        /*06ac*/ 	.word	0x000000ff
        /*06b0*/ 	.word	0x00000170
        /*06b4*/ 	.short	0x0100
        /*06b6*/ 	.byte	0x04
	.zero		1


	//   ....[93]....
        /*06b8*/ 	.word	0x00000bf0
        /*06bc*/ 	.word	0x000000ff
        /*06c0*/ 	.word	0x00000320
        /*06c4*/ 	.short	0x0100
        /*06c6*/ 	.byte	0x04
	.zero		1


	//   ....[94]....
        /*06c8*/ 	.word	0x00000c00
        /*06cc*/ 	.word	0x000000ff
        /*06d0*/ 	.word	0x00000178
        /*06d4*/ 	.short	0x0100
        /*06d6*/ 	.byte	0x04
	.zero		1


	//   ....[95]....
        /*06d8*/ 	.word	0x00000c10
        /*06dc*/ 	.word	0x000000ff
        /*06e0*/ 	.word	0x00000328
        /*06e4*/ 	.short	0x0100
        /*06e6*/ 	.byte	0x04
	.zero		1


	//   ....[96]....
        /*06e8*/ 	.word	0x00000c20
        /*06ec*/ 	.word	0x000000ff
        /*06f0*/ 	.word	0x00000180
        /*06f4*/ 	.short	0x0100
        /*06f6*/ 	.byte	0x04
	.zero		1


	//   ....[97]....
        /*06f8*/ 	.word	0x00000c30
        /*06fc*/ 	.word	0x000000ff
        /*0700*/ 	.word	0x00000330
        /*0704*/ 	.short	0x0100
        /*0706*/ 	.byte	0x04
	.zero		1


	//   ....[98]....
        /*0708*/ 	.word	0x00000c40
        /*070c*/ 	.word	0x000000ff
        /*0710*/ 	.word	0x00000188
        /*0714*/ 	.short	0x0100
        /*0716*/ 	.byte	0x04
	.zero		1


	//   ....[99]....
        /*0718*/ 	.word	0x00000c50
        /*071c*/ 	.word	0x000000ff
        /*0720*/ 	.word	0x00000338
        /*0724*/ 	.short	0x0100
        /*0726*/ 	.byte	0x04
	.zero		1


	//   ....[100]....
        /*0728*/ 	.word	0x00000c60
        /*072c*/ 	.word	0x000000ff
        /*0730*/ 	.word	0x00000190
        /*0734*/ 	.short	0x0100
        /*0736*/ 	.byte	0x04
	.zero		1


	//   ....[101]....
        /*0738*/ 	.word	0x00000c70
        /*073c*/ 	.word	0x000000ff
        /*0740*/ 	.word	0x00000340
        /*0744*/ 	.short	0x0100
        /*0746*/ 	.byte	0x04
	.zero		1


	//   ....[102]....
        /*0748*/ 	.word	0x00000c80
        /*074c*/ 	.word	0x000000ff
        /*0750*/ 	.word	0x00000198
        /*0754*/ 	.short	0x0100
        /*0756*/ 	.byte	0x04
	.zero		1


	//   ....[103]....
        /*0758*/ 	.word	0x00000c90
        /*075c*/ 	.word	0x000000ff
        /*0760*/ 	.word	0x00000348
        /*0764*/ 	.short	0x0100
        /*0766*/ 	.byte	0x04
	.zero		1


	//   ....[104]....
        /*0768*/ 	.word	0x00000ca0
        /*076c*/ 	.word	0x000000ff
        /*0770*/ 	.word	0x000001a0
        /*0774*/ 	.short	0x0100
        /*0776*/ 	.byte	0x04
	.zero		1


	//   ....[105]....
        /*0778*/ 	.word	0x00000cb0
        /*077c*/ 	.word	0x000000ff
        /*0780*/ 	.word	0x00000350
        /*0784*/ 	.short	0x0100
        /*0786*/ 	.byte	0x04
	.zero		1


	//   ....[106]....
        /*0788*/ 	.word	0x00000cc0
        /*078c*/ 	.word	0x000000ff
        /*0790*/ 	.word	0x000001a8
        /*0794*/ 	.short	0x0100
        /*0796*/ 	.byte	0x04
	.zero		1


	//   ....[107]....
        /*0798*/ 	.word	0x00000cd0
        /*079c*/ 	.word	0x000000ff
        /*07a0*/ 	.word	0x00000358
        /*07a4*/ 	.short	0x0100
        /*07a6*/ 	.byte	0x04
	.zero		1


	//   ....[108]....
        /*07a8*/ 	.word	0x00000e10
        /*07ac*/ 	.word	0x000000ff
        /*07b0*/ 	.word	0x00000360
        /*07b4*/ 	.short	0x0100
        /*07b6*/ 	.byte	0x04
	.zero		1


	//   ....[109]....
        /*07b8*/ 	.word	0x00000e20
        /*07bc*/ 	.word	0x000000ff
        /*07c0*/ 	.word	0x00000368
        /*07c4*/ 	.short	0x0100
        /*07c6*/ 	.byte	0x04
	.zero		1


	//   ....[110]....
        /*07c8*/ 	.word	0x00000f10
        /*07cc*/ 	.word	0x000000ff
        /*07d0*/ 	.word	0x00000370
        /*07d4*/ 	.short	0x0100
        /*07d6*/ 	.byte	0x06
	.zero		1


	//   ....[111]....
        /*07d8*/ 	.word	0x00000f20
        /*07dc*/ 	.word	0x000000ff
        /*07e0*/ 	.word	0x00000378
        /*07e4*/ 	.short	0x0100
        /*07e6*/ 	.byte	0x06
	.zero		1


	//   ....[112]....
        /*07e8*/ 	.word	0x00001060
        /*07ec*/ 	.word	0x000000ff
        /*07f0*/ 	.word	0x00000380
        /*07f4*/ 	.short	0x0100
        /*07f6*/ 	.byte	0x06
	.zero		1


	//   ....[113]....
        /*07f8*/ 	.word	0x00001070
        /*07fc*/ 	.word	0x000000ff
        /*0800*/ 	.word	0x00000390
        /*0804*/ 	.short	0x0100
        /*0806*/ 	.byte	0x06
	.zero		1


	//   ....[114]....
        /*0808*/ 	.word	0x00001080
        /*080c*/ 	.word	0x000000ff
        /*0810*/ 	.word	0x00000388
        /*0814*/ 	.short	0x0100
        /*0816*/ 	.byte	0x06
	.zero		1


	//   ....[115]....
        /*0818*/ 	.word	0x00001090
        /*081c*/ 	.word	0x000000ff
        /*0820*/ 	.word	0x00000398
        /*0824*/ 	.short	0x0100
        /*0826*/ 	.byte	0x06
	.zero		1


	//   ....[116]....
        /*0828*/ 	.word	0x000011c0
        /*082c*/ 	.word	0x000000ff
        /*0830*/ 	.word	0x000003a0
        /*0834*/ 	.short	0x0100
        /*0836*/ 	.byte	0x04
	.zero		1


	//   ....[117]....
        /*0838*/ 	.word	0x000011d0
        /*083c*/ 	.word	0x000000ff
        /*0840*/ 	.word	0x000003c0
        /*0844*/ 	.short	0x0100
        /*0846*/ 	.byte	0x04
	.zero		1


	//   ....[118]....
        /*0848*/ 	.word	0x000011e0
        /*084c*/ 	.word	0x000000ff
        /*0850*/ 	.word	0x000003a8
        /*0854*/ 	.short	0x0100
        /*0856*/ 	.byte	0x04
	.zero		1


	//   ....[119]....
        /*0858*/ 	.word	0x000011f0
        /*085c*/ 	.word	0x000000ff
        /*0860*/ 	.word	0x000003c8
        /*0864*/ 	.short	0x0100
        /*0866*/ 	.byte	0x04
	.zero		1


	//   ....[120]....
        /*0868*/ 	.word	0x00001200
        /*086c*/ 	.word	0x000000ff
        /*0870*/ 	.word	0x000003b0
        /*0874*/ 	.short	0x0100
        /*0876*/ 	.byte	0x04
	.zero		1


	//   ....[121]....
        /*0878*/ 	.word	0x00001210
        /*087c*/ 	.word	0x000000ff
        /*0880*/ 	.word	0x000003d0
        /*0884*/ 	.short	0x0100
        /*0886*/ 	.byte	0x04
	.zero		1


	//   ....[122]....
        /*0888*/ 	.word	0x00001220
        /*088c*/ 	.word	0x000000ff
        /*0890*/ 	.word	0x000003b8
        /*0894*/ 	.short	0x0100
        /*0896*/ 	.byte	0x04
	.zero		1


	//   ....[123]....
        /*0898*/ 	.word	0x00001230
        /*089c*/ 	.word	0x000000ff
        /*08a0*/ 	.word	0x000003d8
        /*08a4*/ 	.short	0x0100
        /*08a6*/ 	.byte	0x04
	.zero		1


	//   ....[124]....
        /*08a8*/ 	.word	0x00001320
        /*08ac*/ 	.word	0x000000ff
        /*08b0*/ 	.word	0x000003e0
        /*08b4*/ 	.short	0x0100
        /*08b6*/ 	.byte	0x04
	.zero		1


	//   ....[125]....
        /*08b8*/ 	.word	0x00001330
        /*08bc*/ 	.word	0x000000ff
        /*08c0*/ 	.word	0x000003f0
        /*08c4*/ 	.short	0x0100
        /*08c6*/ 	.byte	0x04
	.zero		1


	//   ....[126]....
        /*08c8*/ 	.word	0x00001340
        /*08cc*/ 	.word	0x000000ff
        /*08d0*/ 	.word	0x000003e8
        /*08d4*/ 	.short	0x0100
        /*08d6*/ 	.byte	0x04
	.zero		1


	//   ....[127]....
        /*08d8*/ 	.word	0x00001350
        /*08dc*/ 	.word	0x000000ff
        /*08e0*/ 	.word	0x000003f8
        /*08e4*/ 	.short	0x0100
        /*08e6*/ 	.byte	0x04
	.zero		1


	//   ....[128]....
        /*08e8*/ 	.word	0x00001ee0
        /*08ec*/ 	.word	0x00000000
        /*08f0*/ 	.word	0x000003f0
        /*08f4*/ 	.short	0x010a
        /*08f6*/ 	.byte	0xff
	.zero		1


	//   ....[129]....
        /*08f8*/ 	.word	0x00001f10
        /*08fc*/ 	.word	0x00000000
        /*0900*/ 	.word	0x000003e0
        /*0904*/ 	.short	0x0101
        /*0906*/ 	.byte	0xff
	.zero		1


	//   ....[130]....
        /*0908*/ 	.word	0x00001fe0
        /*090c*/ 	.word	0x000000ff
        /*0910*/ 	.word	0x000001b0
        /*0914*/ 	.short	0x010a
        /*0916*/ 	.byte	0x04
	.zero		1


	//   ....[131]....
        /*0918*/ 	.word	0x00002060
        /*091c*/ 	.word	0x000000ff
        /*0920*/ 	.word	0x000001b0
        /*0924*/ 	.short	0x010a
        /*0926*/ 	.byte	0x21
	.zero		1


	//   ....[132]....
        /*0928*/ 	.word	0x00002200
        /*092c*/ 	.word	0x000000ff
        /*0930*/ 	.word	0x000001b0
        /*0934*/ 	.short	0x010a
        /*0936*/ 	.byte	0x08
	.zero		1


	//   ....[133]....
        /*0938*/ 	.word	0x00002310
        /*093c*/ 	.word	0x000000ff
        /*0940*/ 	.word	0x00000378
        /*0944*/ 	.short	0x0101
        /*0946*/ 	.byte	0x06
	.zero		1


	//   ....[134]....
        /*0948*/ 	.word	0x00002330
        /*094c*/ 	.word	0x000000ff
        /*0950*/ 	.word	0x000001b0
        /*0954*/ 	.short	0x010a
        /*0956*/ 	.byte	0x04
	.zero		1


	//   ....[135]....
        /*0958*/ 	.word	0x000023b0
        /*095c*/ 	.word	0x000000ff
        /*0960*/ 	.word	0x000001b0
        /*0964*/ 	.short	0x010a
        /*0966*/ 	.byte	0x11
	.zero		1


	//   ....[136]....
        /*0968*/ 	.word	0x00002550
        /*096c*/ 	.word	0x000000ff
        /*0970*/ 	.word	0x000001b0
        /*0974*/ 	.short	0x010a
        /*0976*/ 	.byte	0x07
	.zero		1


	//   ....[137]....
        /*0978*/ 	.word	0x00002690
        /*097c*/ 	.word	0x00000003
        /*0980*/ 	.word	0x00000380
        /*0984*/ 	.short	0x010a
        /*0986*/ 	.byte	0xff
	.zero		1


	//   ....[138]....
        /*0988*/ 	.word	0x000027e0
        /*098c*/ 	.word	0x00000000
        /*0990*/ 	.word	0x00000000
        /*0994*/ 	.short	0x0101
        /*0996*/ 	.byte	0xff
	.zero		1


	//   ....[139]....
        /*0998*/ 	.word	0x00002d80
        /*099c*/ 	.word	0x000000ff
        /*09a0*/ 	.word	0x00000000
        /*09a4*/ 	.short	0x010a
        /*09a6*/ 	.byte	0x04
	.zero		1


	//   ....[140]....
        /*09a8*/ 	.word	0x00002e10
        /*09ac*/ 	.word	0x000000ff
        /*09b0*/ 	.word	0x00000000
        /*09b4*/ 	.short	0x010a
        /*09b6*/ 	.byte	0x05
	.zero		1


	//   ....[141]....
        /*09b8*/ 	.word	0x00002ea0
        /*09bc*/ 	.word	0x000000ff
        /*09c0*/ 	.word	0x00000000
        /*09c4*/ 	.short	0x010a
        /*09c6*/ 	.byte	0x05
	.zero		1


	//   ....[142]....
        /*09c8*/ 	.word	0x00002f30
        /*09cc*/ 	.word	0x000000ff
        /*09d0*/ 	.word	0x00000000
        /*09d4*/ 	.short	0x010a
        /*09d6*/ 	.byte	0x05
	.zero		1


	//   ....[143]....
        /*09d8*/ 	.word	0x00002fc0
        /*09dc*/ 	.word	0x000000ff
        /*09e0*/ 	.word	0x00000000
        /*09e4*/ 	.short	0x010a
        /*09e6*/ 	.byte	0x05
	.zero		1


	//   ....[144]....
        /*09e8*/ 	.word	0x00003050
        /*09ec*/ 	.word	0x000000ff
        /*09f0*/ 	.word	0x00000000
        /*09f4*/ 	.short	0x010a
        /*09f6*/ 	.byte	0x05
	.zero		1


	//   ....[145]....
        /*09f8*/ 	.word	0x000030e0
        /*09fc*/ 	.word	0x000000ff
        /*0a00*/ 	.word	0x00000000
        /*0a04*/ 	.short	0x010a
        /*0a06*/ 	.byte	0x05
	.zero		1


	//   ....[146]....
        /*0a08*/ 	.word	0x00003170
        /*0a0c*/ 	.word	0x000000ff
        /*0a10*/ 	.word	0x00000000
        /*0a14*/ 	.short	0x010a
        /*0a16*/ 	.byte	0x05
	.zero		1


	//   ....[147]....
        /*0a18*/ 	.word	0x00003200
        /*0a1c*/ 	.word	0x000000ff
        /*0a20*/ 	.word	0x00000000
        /*0a24*/ 	.short	0x010a
        /*0a26*/ 	.byte	0x05
	.zero		1


	//   ....[148]....
        /*0a28*/ 	.word	0x00003290
        /*0a2c*/ 	.word	0x000000ff
        /*0a30*/ 	.word	0x00000000
        /*0a34*/ 	.short	0x010a
        /*0a36*/ 	.byte	0x05
	.zero		1


	//   ....[149]....
        /*0a38*/ 	.word	0x00003320
        /*0a3c*/ 	.word	0x000000ff
        /*0a40*/ 	.word	0x00000000
        /*0a44*/ 	.short	0x010a
        /*0a46*/ 	.byte	0x05
	.zero		1


	//   ....[150]....
        /*0a48*/ 	.word	0x000033b0
        /*0a4c*/ 	.word	0x000000ff
        /*0a50*/ 	.word	0x00000000
        /*0a54*/ 	.short	0x010a
        /*0a56*/ 	.byte	0x05
	.zero		1


	//   ....[151]....
        /*0a58*/ 	.word	0x00003440
        /*0a5c*/ 	.word	0x000000ff
        /*0a60*/ 	.word	0x00000000
        /*0a64*/ 	.short	0x010a
        /*0a66*/ 	.byte	0x05
	.zero		1


	//   ....[152]....
        /*0a68*/ 	.word	0x000034d0
        /*0a6c*/ 	.word	0x000000ff
        /*0a70*/ 	.word	0x00000000
        /*0a74*/ 	.short	0x010a
        /*0a76*/ 	.byte	0x05
	.zero		1


	//   ....[153]....
        /*0a78*/ 	.word	0x00003560
        /*0a7c*/ 	.word	0x000000ff
        /*0a80*/ 	.word	0x00000000
        /*0a84*/ 	.short	0x010a
        /*0a86*/ 	.byte	0x05
	.zero		1


	//   ....[154]....
        /*0a88*/ 	.word	0x000035f0
        /*0a8c*/ 	.word	0x000000ff
        /*0a90*/ 	.word	0x00000000
        /*0a94*/ 	.short	0x010a
        /*0a96*/ 	.byte	0x05
	.zero		1


	//   ....[155]....
        /*0a98*/ 	.word	0x00003680
        /*0a9c*/ 	.word	0x000000ff
        /*0aa0*/ 	.word	0x00000000
        /*0aa4*/ 	.short	0x010a
        /*0aa6*/ 	.byte	0x05
	.zero		1


	//   ....[156]....
        /*0aa8*/ 	.word	0x00003710
        /*0aac*/ 	.word	0x000000ff
        /*0ab0*/ 	.word	0x00000000
        /*0ab4*/ 	.short	0x010a
        /*0ab6*/ 	.byte	0x05
	.zero		1


	//   ....[157]....
        /*0ab8*/ 	.word	0x000037a0
        /*0abc*/ 	.word	0x000000ff
        /*0ac0*/ 	.word	0x00000000
        /*0ac4*/ 	.short	0x010a
        /*0ac6*/ 	.byte	0x05
	.zero		1


	//   ....[158]....
        /*0ac8*/ 	.word	0x00003830
        /*0acc*/ 	.word	0x000000ff
        /*0ad0*/ 	.word	0x00000000
        /*0ad4*/ 	.short	0x010a
        /*0ad6*/ 	.byte	0x05
	.zero		1


	//   ....[159]....
        /*0ad8*/ 	.word	0x000038c0
        /*0adc*/ 	.word	0x000000ff
        /*0ae0*/ 	.word	0x00000000
        /*0ae4*/ 	.short	0x010a
        /*0ae6*/ 	.byte	0x05
	.zero		1


	//   ....[160]....
        /*0ae8*/ 	.word	0x00003950
        /*0aec*/ 	.word	0x000000ff
        /*0af0*/ 	.word	0x00000000
        /*0af4*/ 	.short	0x010a
        /*0af6*/ 	.byte	0x05
	.zero		1


	//   ....[161]....
        /*0af8*/ 	.word	0x000039e0
        /*0afc*/ 	.word	0x000000ff
        /*0b00*/ 	.word	0x00000000
        /*0b04*/ 	.short	0x010a
        /*0b06*/ 	.byte	0x05
	.zero		1


	//   ....[162]....
        /*0b08*/ 	.word	0x00003a70
        /*0b0c*/ 	.word	0x000000ff
        /*0b10*/ 	.word	0x00000000
        /*0b14*/ 	.short	0x010a
        /*0b16*/ 	.byte	0x05
	.zero		1


	//   ....[163]....
        /*0b18*/ 	.word	0x00003b00
        /*0b1c*/ 	.word	0x000000ff
        /*0b20*/ 	.word	0x00000000
        /*0b24*/ 	.short	0x010a
        /*0b26*/ 	.byte	0x05
	.zero		1


	//   ....[164]....
        /*0b28*/ 	.word	0x00003b90
        /*0b2c*/ 	.word	0x000000ff
        /*0b30*/ 	.word	0x00000000
        /*0b34*/ 	.short	0x010a
        /*0b36*/ 	.byte	0x05
	.zero		1


	//   ....[165]....
        /*0b38*/ 	.word	0x00003c20
        /*0b3c*/ 	.word	0x000000ff
        /*0b40*/ 	.word	0x00000000
        /*0b44*/ 	.short	0x010a
        /*0b46*/ 	.byte	0x05
	.zero		1


	//   ....[166]....
        /*0b48*/ 	.word	0x00003cb0
        /*0b4c*/ 	.word	0x000000ff
        /*0b50*/ 	.word	0x00000000
        /*0b54*/ 	.short	0x010a
        /*0b56*/ 	.byte	0x05
	.zero		1


	//   ....[167]....
        /*0b58*/ 	.word	0x00003d40
        /*0b5c*/ 	.word	0x000000ff
        /*0b60*/ 	.word	0x00000000
        /*0b64*/ 	.short	0x010a
        /*0b66*/ 	.byte	0x05
	.zero		1


	//   ....[168]....
        /*0b68*/ 	.word	0x00003dd0
        /*0b6c*/ 	.word	0x000000ff
        /*0b70*/ 	.word	0x00000000
        /*0b74*/ 	.short	0x010a
        /*0b76*/ 	.byte	0x05
	.zero		1


	//   ....[169]....
        /*0b78*/ 	.word	0x00003e60
        /*0b7c*/ 	.word	0x000000ff
        /*0b80*/ 	.word	0x00000000
        /*0b84*/ 	.short	0x010a
        /*0b86*/ 	.byte	0x05
	.zero		1


	//   ....[170]....
        /*0b88*/ 	.word	0x00003ef0
        /*0b8c*/ 	.word	0x000000ff
        /*0b90*/ 	.word	0x00000000
        /*0b94*/ 	.short	0x010a
        /*0b96*/ 	.byte	0x05
	.zero		1


	//   ....[171]....
        /*0b98*/ 	.word	0x00003f80
        /*0b9c*/ 	.word	0x000000ff
        /*0ba0*/ 	.word	0x00000000
        /*0ba4*/ 	.short	0x010a
        /*0ba6*/ 	.byte	0x05
	.zero		1


	//   ....[172]....
        /*0ba8*/ 	.word	0x00004010
        /*0bac*/ 	.word	0x000000ff
        /*0bb0*/ 	.word	0x00000000
        /*0bb4*/ 	.short	0x010a
        /*0bb6*/ 	.byte	0x05
	.zero		1


	//   ....[173]....
        /*0bb8*/ 	.word	0x000040a0
        /*0bbc*/ 	.word	0x000000ff
        /*0bc0*/ 	.word	0x00000000
        /*0bc4*/ 	.short	0x010a
        /*0bc6*/ 	.byte	0x05
	.zero		1


	//   ....[174]....
        /*0bc8*/ 	.word	0x00004130
        /*0bcc*/ 	.word	0x000000ff
        /*0bd0*/ 	.word	0x00000000
        /*0bd4*/ 	.short	0x010a
        /*0bd6*/ 	.byte	0x05
	.zero		1


	//   ....[175]....
        /*0bd8*/ 	.word	0x000041c0
        /*0bdc*/ 	.word	0x000000ff
        /*0be0*/ 	.word	0x00000000
        /*0be4*/ 	.short	0x010a
        /*0be6*/ 	.byte	0x05
	.zero		1


	//   ....[176]....
        /*0be8*/ 	.word	0x00004250
        /*0bec*/ 	.word	0x000000ff
        /*0bf0*/ 	.word	0x00000000
        /*0bf4*/ 	.short	0x010a
        /*0bf6*/ 	.byte	0x05
	.zero		1


	//   ....[177]....
        /*0bf8*/ 	.word	0x000042e0
        /*0bfc*/ 	.word	0x000000ff
        /*0c00*/ 	.word	0x00000000
        /*0c04*/ 	.short	0x010a
        /*0c06*/ 	.byte	0x05
	.zero		1


	//   ....[178]....
        /*0c08*/ 	.word	0x00004370
        /*0c0c*/ 	.word	0x000000ff
        /*0c10*/ 	.word	0x00000000
        /*0c14*/ 	.short	0x010a
        /*0c16*/ 	.byte	0x05
	.zero		1


	//   ....[179]....
        /*0c18*/ 	.word	0x00004400
        /*0c1c*/ 	.word	0x000000ff
        /*0c20*/ 	.word	0x00000000
        /*0c24*/ 	.short	0x010a
        /*0c26*/ 	.byte	0x05
	.zero		1


	//   ....[180]....
        /*0c28*/ 	.word	0x00004490
        /*0c2c*/ 	.word	0x000000ff
        /*0c30*/ 	.word	0x00000000
        /*0c34*/ 	.short	0x010a
        /*0c36*/ 	.byte	0x05
	.zero		1


	//   ....[181]....
        /*0c38*/ 	.word	0x00004520
        /*0c3c*/ 	.word	0x000000ff
        /*0c40*/ 	.word	0x00000000
        /*0c44*/ 	.short	0x010a
        /*0c46*/ 	.byte	0x05
	.zero		1


	//   ....[182]....
        /*0c48*/ 	.word	0x000045b0
        /*0c4c*/ 	.word	0x000000ff
        /*0c50*/ 	.word	0x00000000
        /*0c54*/ 	.short	0x010a
        /*0c56*/ 	.byte	0x05
	.zero		1


	//   ....[183]....
        /*0c58*/ 	.word	0x00004640
        /*0c5c*/ 	.word	0x000000ff
        /*0c60*/ 	.word	0x00000000
        /*0c64*/ 	.short	0x010a
        /*0c66*/ 	.byte	0x05
	.zero		1


	//   ....[184]....
        /*0c68*/ 	.word	0x000046d0
        /*0c6c*/ 	.word	0x000000ff
        /*0c70*/ 	.word	0x00000000
        /*0c74*/ 	.short	0x010a
        /*0c76*/ 	.byte	0x05
	.zero		1


	//   ....[185]....
        /*0c78*/ 	.word	0x00004760
        /*0c7c*/ 	.word	0x000000ff
        /*0c80*/ 	.word	0x00000000
        /*0c84*/ 	.short	0x010a
        /*0c86*/ 	.byte	0x05
	.zero		1


	//   ....[186]....
        /*0c88*/ 	.word	0x000047f0
        /*0c8c*/ 	.word	0x000000ff
        /*0c90*/ 	.word	0x00000000
        /*0c94*/ 	.short	0x010a
        /*0c96*/ 	.byte	0x05
	.zero		1


	//   ....[187]....
        /*0c98*/ 	.word	0x00004880
        /*0c9c*/ 	.word	0x000000ff
        /*0ca0*/ 	.word	0x00000000
        /*0ca4*/ 	.short	0x010a
        /*0ca6*/ 	.byte	0x05
	.zero		1


	//   ....[188]....
        /*0ca8*/ 	.word	0x00004910
        /*0cac*/ 	.word	0x000000ff
        /*0cb0*/ 	.word	0x00000000
        /*0cb4*/ 	.short	0x010a
        /*0cb6*/ 	.byte	0x05
	.zero		1


	//   ....[189]....
        /*0cb8*/ 	.word	0x000049a0
        /*0cbc*/ 	.word	0x000000ff
        /*0cc0*/ 	.word	0x00000000
        /*0cc4*/ 	.short	0x010a
        /*0cc6*/ 	.byte	0x05
	.zero		1


	//   ....[190]....
        /*0cc8*/ 	.word	0x00004a30
        /*0ccc*/ 	.word	0x000000ff
        /*0cd0*/ 	.word	0x00000000
        /*0cd4*/ 	.short	0x010a
        /*0cd6*/ 	.byte	0x05
	.zero		1


	//   ....[191]....
        /*0cd8*/ 	.word	0x00004ac0
        /*0cdc*/ 	.word	0x000000ff
        /*0ce0*/ 	.word	0x00000000
        /*0ce4*/ 	.short	0x010a
        /*0ce6*/ 	.byte	0x05
	.zero		1


	//   ....[192]....
        /*0ce8*/ 	.word	0x00004b60
        /*0cec*/ 	.word	0x00000000
        /*0cf0*/ 	.word	0x00000000
        /*0cf4*/ 	.short	0x010a
        /*0cf6*/ 	.byte	0xff
	.zero		1


	//   ....[193]....
        /*0cf8*/ 	.word	0x00004c80
        /*0cfc*/ 	.word	0x00000002
        /*0d00*/ 	.word	0x000003e0
        /*0d04*/ 	.short	0x010a
        /*0d06*/ 	.byte	0xff
	.zero		1


	//   ....[194]....
        /*0d08*/ 	.word	0x00004cf0
        /*0d0c*/ 	.word	0x00000002
        /*0d10*/ 	.word	0x00000000
        /*0d14*/ 	.short	0x0101
        /*0d16*/ 	.byte	0xff
	.zero		1


	//   ....[195]....
        /*0d18*/ 	.word	0x00004d10
        /*0d1c*/ 	.word	0x000000ff
        /*0d20*/ 	.word	0x00000390
        /*0d24*/ 	.short	0x010a
        /*0d26*/ 	.byte	0x04
	.zero		1


	//   ....[196]....
        /*0d28*/ 	.word	0x00004e30
        /*0d2c*/ 	.word	0x00000002
        /*0d30*/ 	.word	0x00000380
        /*0d34*/ 	.short	0x010a
        /*0d36*/ 	.byte	0xff
	.zero		1


	//   ....[197]....
        /*0d38*/ 	.word	0x00004f30
        /*0d3c*/ 	.word	0x00000002
        /*0d40*/ 	.word	0x00000000
        /*0d44*/ 	.short	0x0101
        /*0d46*/ 	.byte	0xff
	.zero		1


	//   ....[198]....
        /*0d48*/ 	.word	0x00004fc0
        /*0d4c*/ 	.word	0x000000ff
        /*0d50*/ 	.word	0x00000390
        /*0d54*/ 	.short	0x0106
        /*0d56*/ 	.byte	0x04
	.zero		1


	//   ....[199]....
        /*0d58*/ 	.word	0x00004fe0
        /*0d5c*/ 	.word	0x000000ff
        /*0d60*/ 	.word	0x00000390
        /*0d64*/ 	.short	0x010a
        /*0d66*/ 	.byte	0x04
	.zero		1


	//   ....[200]....
        /*0d68*/ 	.word	0x00005070
        /*0d6c*/ 	.word	0x000000ff
        /*0d70*/ 	.word	0x00000390
        /*0d74*/ 	.short	0x0106
        /*0d76*/ 	.byte	0x07
	.zero		1


	//   ....[201]....
        /*0d78*/ 	.word	0x000050b0
        /*0d7c*/ 	.word	0x00000000
        /*0d80*/ 	.word	0x00000390
        /*0d84*/ 	.short	0x010a
        /*0d86*/ 	.byte	0xff
	.zero		1


	//   ....[202]....
        /*0d88*/ 	.word	0x000055a0
        /*0d8c*/ 	.word	0x00000000
        /*0d90*/ 	.word	0x00000380
        /*0d94*/ 	.short	0x010a
        /*0d96*/ 	.byte	0xff
	.zero		1


	//   ....[203]....
        /*0d98*/ 	.word	0x000056a0
        /*0d9c*/ 	.word	0x00000003
        /*0da0*/ 	.word	0x00000000
        /*0da4*/ 	.short	0x0101
        /*0da6*/ 	.byte	0xff
	.zero		1


	//   ....[204]....
        /*0da8*/ 	.word	0x000056b0
        /*0dac*/ 	.word	0x000000ff
        /*0db0*/ 	.word	0x00000000
        /*0db4*/ 	.short	0x010a
        /*0db6*/ 	.byte	0x04
	.zero		1


	//   ....[205]....
        /*0db8*/ 	.word	0x000056d0
        /*0dbc*/ 	.word	0x000000ff
        /*0dc0*/ 	.word	0x000003c0
        /*0dc4*/ 	.short	0x010a
        /*0dc6*/ 	.byte	0x13
	.zero		1


	//   ....[206]....
        /*0dc8*/ 	.word	0x00005810
        /*0dcc*/ 	.word	0x000000ff
        /*0dd0*/ 	.word	0x00000000
        /*0dd4*/ 	.short	0x010a
        /*0dd6*/ 	.byte	0x06
	.zero		1


	//   ....[207]....
        /*0dd8*/ 	.word	0x00005910
        /*0ddc*/ 	.word	0x000000ff
        /*0de0*/ 	.word	0x00000000
        /*0de4*/ 	.short	0x010a
        /*0de6*/ 	.byte	0x04
	.zero		1


	//   ....[208]....
        /*0de8*/ 	.word	0x00005af0
        /*0dec*/ 	.word	0x000000ff
        /*0df0*/ 	.word	0x00000000
        /*0df4*/ 	.short	0x010a
        /*0df6*/ 	.byte	0x04
	.zero		1


	//   ....[209]....
        /*0df8*/ 	.word	0x00005b80
        /*0dfc*/ 	.word	0x000000ff
        /*0e00*/ 	.word	0x00000000
        /*0e04*/ 	.short	0x010a
        /*0e06*/ 	.byte	0x05
	.zero		1


	//   ....[210]....
        /*0e08*/ 	.word	0x00005c10
        /*0e0c*/ 	.word	0x000000ff
        /*0e10*/ 	.word	0x00000000
        /*0e14*/ 	.short	0x010a
        /*0e16*/ 	.byte	0x05
	.zero		1


	//   ....[211]....
        /*0e18*/ 	.word	0x00005ca0
        /*0e1c*/ 	.word	0x000000ff
        /*0e20*/ 	.word	0x00000000
        /*0e24*/ 	.short	0x010a
        /*0e26*/ 	.byte	0x04
	.zero		1


	//   ....[212]....
        /*0e28*/ 	.word	0x00006140
        /*0e2c*/ 	.word	0x0000000c
        /*0e30*/ 	.word	0x00000380
        /*0e34*/ 	.short	0x010a
        /*0e36*/ 	.byte	0xff
	.zero		1


	//   ....[213]....
        /*0e38*/ 	.word	0x000062b0
        /*0e3c*/ 	.word	0x00000000
        /*0e40*/ 	.word	0x00000000
        /*0e44*/ 	.short	0x0101
        /*0e46*/ 	.byte	0xff
	.zero		1


	//   ....[214]....
        /*0e48*/ 	.word	0x00006720
        /*0e4c*/ 	.word	0x000000ff
        /*0e50*/ 	.word	0x00000378
        /*0e54*/ 	.short	0x010a
        /*0e56*/ 	.byte	0x11
	.zero		1


	//   ....[215]....
        /*0e58*/ 	.word	0x000068a0
        /*0e5c*/ 	.word	0x000000ff
        /*0e60*/ 	.word	0x00000368
        /*0e64*/ 	.short	0x010a
        /*0e66*/ 	.byte	0x11
	.zero		1


	//   ....[216]....
        /*0e68*/ 	.word	0x00006ab0
        /*0e6c*/ 	.word	0x000000ff
        /*0e70*/ 	.word	0x00000360
        /*0e74*/ 	.short	0x010b
        /*0e76*/ 	.byte	0x11
	.zero		1


	//   ....[217]....
        /*0e78*/ 	.word	0x00006ac0
        /*0e7c*/ 	.word	0x000000ff
        /*0e80*/ 	.word	0x00000000
        /*0e84*/ 	.short	0x0101
        /*0e86*/ 	.byte	0x30
	.zero		1


	//   ....[218]....
        /*0e88*/ 	.word	0x00006b00
        /*0e8c*/ 	.word	0x00000000
        /*0e90*/ 	.word	0x00000368
        /*0e94*/ 	.short	0x010a
        /*0e96*/ 	.byte	0xff
	.zero		1


	//   ....[219]....
        /*0e98*/ 	.word	0x00006e30
        /*0e9c*/ 	.word	0x00000003
        /*0ea0*/ 	.word	0x00000380
        /*0ea4*/ 	.short	0x010a
        /*0ea6*/ 	.byte	0xff
	.zero		1


	//   ....[220]....
        /*0ea8*/ 	.word	0x00006fb0
        /*0eac*/ 	.word	0x00000000
        /*0eb0*/ 	.word	0x00000000
        /*0eb4*/ 	.short	0x0101
        /*0eb6*/ 	.byte	0xff
	.zero		1


	//   ....[221]....
        /*0eb8*/ 	.word	0x00007a10
        /*0ebc*/ 	.word	0x000000ff
        /*0ec0*/ 	.word	0x00000360
        /*0ec4*/ 	.short	0x010a
        /*0ec6*/ 	.byte	0x2c
	.zero		1


	//   ....[222]....
        /*0ec8*/ 	.word	0x00007a20
        /*0ecc*/ 	.word	0x00000010
        /*0ed0*/ 	.word	0x000003a0
        /*0ed4*/ 	.short	0x010a
        /*0ed6*/ 	.byte	0xff
	.zero		1


	//   ....[223]....
        /*0ed8*/ 	.word	0x00007bd0
        /*0edc*/ 	.word	0x000000ff
        /*0ee0*/ 	.word	0x00000360
        /*0ee4*/ 	.short	0x010a
        /*0ee6*/ 	.byte	0x2c
	.zero		1


	//   ....[224]....
        /*0ee8*/ 	.word	0x00007cb0
        /*0eec*/ 	.word	0x000000ff
        /*0ef0*/ 	.word	0x00000000
        /*0ef4*/ 	.short	0x0101
        /*0ef6*/ 	.byte	0x04
	.zero		1


	//   ....[225]....
        /*0ef8*/ 	.word	0x00007d10
        /*0efc*/ 	.word	0x00000010
        /*0f00*/ 	.word	0x000003a0
        /*0f04*/ 	.short	0x010a
        /*0f06*/ 	.byte	0xff
	.zero		1


	//   ....[226]....
        /*0f08*/ 	.word	0x00007fd0
        /*0f0c*/ 	.word	0x000000ff
        /*0f10*/ 	.word	0x00000000
        /*0f14*/ 	.short	0x0101
        /*0f16*/ 	.byte	0x04
	.zero		1


	//   ....[227]....
        /*0f18*/ 	.word	0x000089d0
        /*0f1c*/ 	.word	0x00000000
        /*0f20*/ 	.word	0x000003f0
        /*0f24*/ 	.short	0x010a
        /*0f26*/ 	.byte	0xff
	.zero		1


	//   ....[228]....
        /*0f28*/ 	.word	0x00008a30
        /*0f2c*/ 	.word	0x00000000
        /*0f30*/ 	.word	0x000001b0
        /*0f34*/ 	.short	0x010a
        /*0f36*/ 	.byte	0xff
	.zero		1


	//   ....[229]....
        /*0f38*/ 	.word	0x00008a90
        /*0f3c*/ 	.word	0x00000000
        /*0f40*/ 	.word	0x000001b0
        /*0f44*/ 	.short	0x010a
        /*0f46*/ 	.byte	0xff
	.zero		1


	//   ....[230]....
        /*0f48*/ 	.word	0x00008ae0
        /*0f4c*/ 	.word	0x00000003
        /*0f50*/ 	.word	0x00000380
        /*0f54*/ 	.short	0x010a
        /*0f56*/ 	.byte	0xff
	.zero		1


	//   ....[231]....
        /*0f58*/ 	.word	0x00008b40
        /*0f5c*/ 	.word	0x00000000
        /*0f60*/ 	.word	0x00000000
        /*0f64*/ 	.short	0x010a
        /*0f66*/ 	.byte	0xff
	.zero		1


	//   ....[232]....
        /*0f68*/ 	.word	0x00008ba0
        /*0f6c*/ 	.word	0x00000000
        /*0f70*/ 	.word	0x00000000
        /*0f74*/ 	.short	0x010a
        /*0f76*/ 	.byte	0xff
	.zero		1


	//   ....[233]....
        /*0f78*/ 	.word	0x00008c00
        /*0f7c*/ 	.word	0x00000000
        /*0f80*/ 	.word	0x00000000
        /*0f84*/ 	.short	0x010a
        /*0f86*/ 	.byte	0xff
	.zero		1


	//   ....[234]....
        /*0f88*/ 	.word	0x00008c60
        /*0f8c*/ 	.word	0x00000000
        /*0f90*/ 	.word	0x00000000
        /*0f94*/ 	.short	0x010a
        /*0f96*/ 	.byte	0xff
	.zero		1


	//   ....[235]....
        /*0f98*/ 	.word	0x00008cc0
        /*0f9c*/ 	.word	0x00000000
        /*0fa0*/ 	.word	0x00000000
        /*0fa4*/ 	.short	0x010a
        /*0fa6*/ 	.byte	0xff
	.zero		1


	//   ....[236]....
        /*0fa8*/ 	.word	0x00008d20
        /*0fac*/ 	.word	0x00000000
        /*0fb0*/ 	.word	0x00000000
        /*0fb4*/ 	.short	0x010a
        /*0fb6*/ 	.byte	0xff
	.zero		1


	//   ....[237]....
        /*0fb8*/ 	.word	0x00008d80
        /*0fbc*/ 	.word	0x00000000
        /*0fc0*/ 	.word	0x00000000
        /*0fc4*/ 	.short	0x010a
        /*0fc6*/ 	.byte	0xff
	.zero		1


	//   ....[238]....
        /*0fc8*/ 	.word	0x00008de0
        /*0fcc*/ 	.word	0x00000000
        /*0fd0*/ 	.word	0x00000000
        /*0fd4*/ 	.short	0x010a
        /*0fd6*/ 	.byte	0xff
	.zero		1


	//   ....[239]....
        /*0fd8*/ 	.word	0x00008e40
        /*0fdc*/ 	.word	0x00000000
        /*0fe0*/ 	.word	0x00000000
        /*0fe4*/ 	.short	0x010a
        /*0fe6*/ 	.byte	0xff
	.zero		1


	//   ....[240]....
        /*0fe8*/ 	.word	0x00008ea0
        /*0fec*/ 	.word	0x00000000
        /*0ff0*/ 	.word	0x00000000
        /*0ff4*/ 	.short	0x010a
        /*0ff6*/ 	.byte	0xff
	.zero		1


	//   ....[241]....
        /*0ff8*/ 	.word	0x00008f00
        /*0ffc*/ 	.word	0x00000000
        /*1000*/ 	.word	0x00000000
        /*1004*/ 	.short	0x010a
        /*1006*/ 	.byte	0xff
	.zero		1


	//   ....[242]....
        /*1008*/ 	.word	0x00008f60
        /*100c*/ 	.word	0x00000000
        /*1010*/ 	.word	0x00000000
        /*1014*/ 	.short	0x010a
        /*1016*/ 	.byte	0xff
	.zero		1


	//   ....[243]....
        /*1018*/ 	.word	0x00008fc0
        /*101c*/ 	.word	0x00000000
        /*1020*/ 	.word	0x00000000
        /*1024*/ 	.short	0x010a
        /*1026*/ 	.byte	0xff
	.zero		1


	//   ....[244]....
        /*1028*/ 	.word	0x00009020
        /*102c*/ 	.word	0x00000000
        /*1030*/ 	.word	0x00000000
        /*1034*/ 	.short	0x010a
        /*1036*/ 	.byte	0xff
	.zero		1


	//   ....[245]....
        /*1038*/ 	.word	0x00009080
        /*103c*/ 	.word	0x00000000
        /*1040*/ 	.word	0x00000000
        /*1044*/ 	.short	0x010a
        /*1046*/ 	.byte	0xff
	.zero		1


	//   ....[246]....
        /*1048*/ 	.word	0x000090e0
        /*104c*/ 	.word	0x00000000
        /*1050*/ 	.word	0x00000000
        /*1054*/ 	.short	0x010a
        /*1056*/ 	.byte	0xff
	.zero		1


	//   ....[247]....
        /*1058*/ 	.word	0x00009140
        /*105c*/ 	.word	0x00000000
        /*1060*/ 	.word	0x00000000
        /*1064*/ 	.short	0x010a
        /*1066*/ 	.byte	0xff
	.zero		1


	//   ....[248]....
        /*1068*/ 	.word	0x000091a0
        /*106c*/ 	.word	0x00000000
        /*1070*/ 	.word	0x00000000
        /*1074*/ 	.short	0x010a
        /*1076*/ 	.byte	0xff
	.zero		1


	//   ....[249]....
        /*1078*/ 	.word	0x00009200
        /*107c*/ 	.word	0x00000000
        /*1080*/ 	.word	0x00000000
        /*1084*/ 	.short	0x010a
        /*1086*/ 	.byte	0xff
	.zero		1


	//   ....[250]....
        /*1088*/ 	.word	0x00009260
        /*108c*/ 	.word	0x00000000
        /*1090*/ 	.word	0x00000000
        /*1094*/ 	.short	0x010a
        /*1096*/ 	.byte	0xff
	.zero		1


	//   ....[251]....
        /*1098*/ 	.word	0x000092c0
        /*109c*/ 	.word	0x00000000
        /*10a0*/ 	.word	0x00000000
        /*10a4*/ 	.short	0x010a
        /*10a6*/ 	.byte	0xff
	.zero		1


	//   ....[252]....
        /*10a8*/ 	.word	0x00009320
        /*10ac*/ 	.word	0x00000000
        /*10b0*/ 	.word	0x00000000
        /*10b4*/ 	.short	0x010a
        /*10b6*/ 	.byte	0xff
	.zero		1


	//   ....[253]....
        /*10b8*/ 	.word	0x00009380
        /*10bc*/ 	.word	0x00000000
        /*10c0*/ 	.word	0x00000000
        /*10c4*/ 	.short	0x010a
        /*10c6*/ 	.byte	0xff
	.zero		1


	//   ....[254]....
        /*10c8*/ 	.word	0x000093e0
        /*10cc*/ 	.word	0x00000000
        /*10d0*/ 	.word	0x00000000
        /*10d4*/ 	.short	0x010a
        /*10d6*/ 	.byte	0xff
	.zero		1


	//   ....[255]....
        /*10d8*/ 	.word	0x00009440
        /*10dc*/ 	.word	0x00000000
        /*10e0*/ 	.word	0x00000000
        /*10e4*/ 	.short	0x010a
        /*10e6*/ 	.byte	0xff
	.zero		1


	//   ....[0]....
        /*10e8*/ 	.word	0x000094a0
        /*10ec*/ 	.word	0x00000000
        /*10f0*/ 	.word	0x00000000
        /*10f4*/ 	.short	0x010a
        /*10f6*/ 	.byte	0xff
	.zero		1


	//   ....[1]....
        /*10f8*/ 	.word	0x00009500
        /*10fc*/ 	.word	0x00000000
        /*1100*/ 	.word	0x00000000
        /*1104*/ 	.short	0x010a
        /*1106*/ 	.byte	0xff
	.zero		1


	//   ....[2]....
        /*1108*/ 	.word	0x00009560
        /*110c*/ 	.word	0x00000000
        /*1110*/ 	.word	0x00000000
        /*1114*/ 	.short	0x010a
        /*1116*/ 	.byte	0xff
	.zero		1


	//   ....[3]....
        /*1118*/ 	.word	0x000095c0
        /*111c*/ 	.word	0x00000000
        /*1120*/ 	.word	0x00000000
        /*1124*/ 	.short	0x010a
        /*1126*/ 	.byte	0xff
	.zero		1


	//   ....[4]....
        /*1128*/ 	.word	0x00009620
        /*112c*/ 	.word	0x00000000
        /*1130*/ 	.word	0x00000000
        /*1134*/ 	.short	0x010a
        /*1136*/ 	.byte	0xff
	.zero		1


	//   ....[5]....
        /*1138*/ 	.word	0x00009680
        /*113c*/ 	.word	0x00000000
        /*1140*/ 	.word	0x00000000
        /*1144*/ 	.short	0x010a
        /*1146*/ 	.byte	0xff
	.zero		1


	//   ....[6]....
        /*1148*/ 	.word	0x000096e0
        /*114c*/ 	.word	0x00000000
        /*1150*/ 	.word	0x00000000
        /*1154*/ 	.short	0x010a
        /*1156*/ 	.byte	0xff
	.zero		1


	//   ....[7]....
        /*1158*/ 	.word	0x00009740
        /*115c*/ 	.word	0x00000000
        /*1160*/ 	.word	0x00000000
        /*1164*/ 	.short	0x010a
        /*1166*/ 	.byte	0xff
	.zero		1


	//   ....[8]....
        /*1168*/ 	.word	0x000097a0
        /*116c*/ 	.word	0x00000000
        /*1170*/ 	.word	0x00000000
        /*1174*/ 	.short	0x010a
        /*1176*/ 	.byte	0xff
	.zero		1


	//   ....[9]....
        /*1178*/ 	.word	0x00009800
        /*117c*/ 	.word	0x00000000
        /*1180*/ 	.word	0x00000000
        /*1184*/ 	.short	0x010a
        /*1186*/ 	.byte	0xff
	.zero		1


	//   ....[10]....
        /*1188*/ 	.word	0x00009860
        /*118c*/ 	.word	0x00000000
        /*1190*/ 	.word	0x00000000
        /*1194*/ 	.short	0x010a
        /*1196*/ 	.byte	0xff
	.zero		1


	//   ....[11]....
        /*1198*/ 	.word	0x000098c0
        /*119c*/ 	.word	0x00000000
        /*11a0*/ 	.word	0x00000000
        /*11a4*/ 	.short	0x010a
        /*11a6*/ 	.byte	0xff
	.zero		1


	//   ....[12]....
        /*11a8*/ 	.word	0x00009920
        /*11ac*/ 	.word	0x00000000
        /*11b0*/ 	.word	0x00000000
        /*11b4*/ 	.short	0x010a
        /*11b6*/ 	.byte	0xff
	.zero		1


	//   ....[13]....
        /*11b8*/ 	.word	0x00009980
        /*11bc*/ 	.word	0x00000000
        /*11c0*/ 	.word	0x00000000
        /*11c4*/ 	.short	0x010a
        /*11c6*/ 	.byte	0xff
	.zero		1


	//   ....[14]....
        /*11c8*/ 	.word	0x000099e0
        /*11cc*/ 	.word	0x00000000
        /*11d0*/ 	.word	0x00000000
        /*11d4*/ 	.short	0x010a
        /*11d6*/ 	.byte	0xff
	.zero		1


	//   ....[15]....
        /*11d8*/ 	.word	0x00009a40
        /*11dc*/ 	.word	0x00000000
        /*11e0*/ 	.word	0x00000000
        /*11e4*/ 	.short	0x010a
        /*11e6*/ 	.byte	0xff
	.zero		1


	//   ....[16]....
        /*11e8*/ 	.word	0x00009aa0
        /*11ec*/ 	.word	0x00000000
        /*11f0*/ 	.word	0x00000000
        /*11f4*/ 	.short	0x010a
        /*11f6*/ 	.byte	0xff
	.zero		1


	//   ....[17]....
        /*11f8*/ 	.word	0x00009b00
        /*11fc*/ 	.word	0x00000000
        /*1200*/ 	.word	0x00000000
        /*1204*/ 	.short	0x010a
        /*1206*/ 	.byte	0xff
	.zero		1


	//   ....[18]....
        /*1208*/ 	.word	0x00009b60
        /*120c*/ 	.word	0x00000000
        /*1210*/ 	.word	0x00000000
        /*1214*/ 	.short	0x010a
        /*1216*/ 	.byte	0xff
	.zero		1


	//   ....[19]....
        /*1218*/ 	.word	0x00009bc0
        /*121c*/ 	.word	0x00000000
        /*1220*/ 	.word	0x00000000
        /*1224*/ 	.short	0x010a
        /*1226*/ 	.byte	0xff
	.zero		1


	//   ....[20]....
        /*1228*/ 	.word	0x00009c20
        /*122c*/ 	.word	0x00000000
        /*1230*/ 	.word	0x00000000
        /*1234*/ 	.short	0x010a
        /*1236*/ 	.byte	0xff
	.zero		1


	//   ....[21]....
        /*1238*/ 	.word	0x00009c80
        /*123c*/ 	.word	0x00000000
        /*1240*/ 	.word	0x00000000
        /*1244*/ 	.short	0x010a
        /*1246*/ 	.byte	0xff
	.zero		1


	//   ....[22]....
        /*1248*/ 	.word	0x00009ce0
        /*124c*/ 	.word	0x00000000
        /*1250*/ 	.word	0x00000000
        /*1254*/ 	.short	0x010a
        /*1256*/ 	.byte	0xff
	.zero		1


	//   ....[23]....
        /*1258*/ 	.word	0x00009d40
        /*125c*/ 	.word	0x00000000
        /*1260*/ 	.word	0x00000000
        /*1264*/ 	.short	0x010a
        /*1266*/ 	.byte	0xff
	.zero		1


	//   ....[24]....
        /*1268*/ 	.word	0x00009da0
        /*126c*/ 	.word	0x00000000
        /*1270*/ 	.word	0x00000000
        /*1274*/ 	.short	0x010a
        /*1276*/ 	.byte	0xff
	.zero		1


	//   ....[25]....
        /*1278*/ 	.word	0x00009e00
        /*127c*/ 	.word	0x00000000
        /*1280*/ 	.word	0x00000000
        /*1284*/ 	.short	0x010a
        /*1286*/ 	.byte	0xff
	.zero		1


	//   ....[26]....
        /*1288*/ 	.word	0x00009e60
        /*128c*/ 	.word	0x00000000
        /*1290*/ 	.word	0x00000000
        /*1294*/ 	.short	0x010a
        /*1296*/ 	.byte	0xff
	.zero		1


	//   ....[27]....
        /*1298*/ 	.word	0x00009ec0
        /*129c*/ 	.word	0x00000000
        /*12a0*/ 	.word	0x00000000
        /*12a4*/ 	.short	0x010a
        /*12a6*/ 	.byte	0xff
	.zero		1


	//   ....[28]....
        /*12a8*/ 	.word	0x00009f10
        /*12ac*/ 	.word	0x00000002
        /*12b0*/ 	.word	0x000003e0
        /*12b4*/ 	.short	0x010a
        /*12b6*/ 	.byte	0xff
	.zero		1


	//   ....[29]....
        /*12b8*/ 	.word	0x00009f70
        /*12bc*/ 	.word	0x00000002
        /*12c0*/ 	.word	0x00000390
        /*12c4*/ 	.short	0x010a
        /*12c6*/ 	.byte	0xff
	.zero		1


	//   ....[30]....
        /*12c8*/ 	.word	0x00009fc0
        /*12cc*/ 	.word	0x00000002
        /*12d0*/ 	.word	0x00000380
        /*12d4*/ 	.short	0x010a
        /*12d6*/ 	.byte	0xff
	.zero		1


	//   ....[31]....
        /*12d8*/ 	.word	0x0000a020
        /*12dc*/ 	.word	0x00000000
        /*12e0*/ 	.word	0x00000390
        /*12e4*/ 	.short	0x010a
        /*12e6*/ 	.byte	0xff
	.zero		1


	//   ....[32]....
        /*12e8*/ 	.word	0x0000a070
        /*12ec*/ 	.word	0x00000000
        /*12f0*/ 	.word	0x00000380
        /*12f4*/ 	.short	0x010a
        /*12f6*/ 	.byte	0xff
	.zero		1


	//   ....[33]....
        /*12f8*/ 	.word	0x0000a0d0
        /*12fc*/ 	.word	0x00000002
        /*1300*/ 	.word	0x000003c0
        /*1304*/ 	.short	0x010a
        /*1306*/ 	.byte	0xff
	.zero		1


	//   ....[34]....
        /*1308*/ 	.word	0x0000a130
        /*130c*/ 	.word	0x00000000
        /*1310*/ 	.word	0x00000000
        /*1314*/ 	.short	0x010a
        /*1316*/ 	.byte	0xff
	.zero		1


	//   ....[35]....
        /*1318*/ 	.word	0x0000a190
        /*131c*/ 	.word	0x00000000
        /*1320*/ 	.word	0x00000000
        /*1324*/ 	.short	0x010a
        /*1326*/ 	.byte	0xff
	.zero		1


	//   ....[36]....
        /*1328*/ 	.word	0x0000a1f0
        /*132c*/ 	.word	0x00000000
        /*1330*/ 	.word	0x00000000
        /*1334*/ 	.short	0x010a
        /*1336*/ 	.byte	0xff
	.zero		1


	//   ....[37]....
        /*1338*/ 	.word	0x0000a250
        /*133c*/ 	.word	0x00000000
        /*1340*/ 	.word	0x00000000
        /*1344*/ 	.short	0x010a
        /*1346*/ 	.byte	0xff
	.zero		1


	//   ....[38]....
        /*1348*/ 	.word	0x0000a2b0
        /*134c*/ 	.word	0x00000000
        /*1350*/ 	.word	0x00000000
        /*1354*/ 	.short	0x010a
        /*1356*/ 	.byte	0xff
	.zero		1


	//   ....[39]....
        /*1358*/ 	.word	0x0000a300
        /*135c*/ 	.word	0x0000000c
        /*1360*/ 	.word	0x00000380
        /*1364*/ 	.short	0x010a
        /*1366*/ 	.byte	0xff
	.zero		1


	//   ....[40]....
        /*1368*/ 	.word	0x0000a360
        /*136c*/ 	.word	0x00000000
        /*1370*/ 	.word	0x00000378
        /*1374*/ 	.short	0x010a
        /*1376*/ 	.byte	0xff
	.zero		1


	//   ....[41]....
        /*1378*/ 	.word	0x0000a3c0
        /*137c*/ 	.word	0x00000000
        /*1380*/ 	.word	0x00000368
        /*1384*/ 	.short	0x010a
        /*1386*/ 	.byte	0xff
	.zero		1


	//   ....[42]....
        /*1388*/ 	.word	0x0000a410
        /*138c*/ 	.word	0x00000003
        /*1390*/ 	.word	0x00000380
        /*1394*/ 	.short	0x010a
        /*1396*/ 	.byte	0xff
	.zero		1


	//   ....[43]....
        /*1398*/ 	.word	0x0000a470
        /*139c*/ 	.word	0x00000000
        /*13a0*/ 	.word	0x00000360
        /*13a4*/ 	.short	0x010a
        /*13a6*/ 	.byte	0xff
	.zero		1


	//   ....[44]....
        /*13a8*/ 	.word	0x0000a4c0
        /*13ac*/ 	.word	0x00000010
        /*13b0*/ 	.word	0x000003a0
        /*13b4*/ 	.short	0x010a
        /*13b6*/ 	.byte	0xff
	.zero		1


	//----- nvinfo : EIATTR_NUM_MBARRIERS
	.align		4
.L_47:
        /*13b8*/ 	.byte	0x03, 0x38
        /*13ba*/ 	.short	0x0080


	//----- nvinfo : EIATTR_EXIT_INSTR_OFFSETS
	.align		4
        /*13bc*/ 	.byte	0x04, 0x1c
        /*13be*/ 	.short	(.L_49 - .L_48)


	//   ....[0]....
.L_48:
        /*13c0*/ 	.word	0x00004b90


	//   ....[1]....
        /*13c4*/ 	.word	0x00005080


	//   ....[2]....
        /*13c8*/ 	.word	0x000050e0


	//   ....[3]....
        /*13cc*/ 	.word	0x00005f00


	//   ....[4]....
        /*13d0*/ 	.word	0x00006b30


	//   ....[5]....
        /*13d4*/ 	.word	0x00006b70


	//   ....[6]....
        /*13d8*/ 	.word	0x000089c0


	//----- nvinfo : EIATTR_MAX_THREADS
	.align		4
.L_49:
        /*13dc*/ 	.byte	0x04, 0x05
        /*13de*/ 	.short	(.L_51 - .L_50)
.L_50:
        /*13e0*/ 	.word	0x00000100
        /*13e4*/ 	.word	0x00000001
        /*13e8*/ 	.word	0x00000001


	//----- nvinfo : EIATTR_CRS_STACK_SIZE
	.align		4
.L_51:
        /*13ec*/ 	.byte	0x04, 0x1e
        /*13ee*/ 	.short	(.L_53 - .L_52)
.L_52:
        /*13f0*/ 	.word	0x00000000


	//----- nvinfo : EIATTR_CBANK_PARAM_SIZE
	.align		4
.L_53:
        /*13f4*/ 	.byte	0x03, 0x19
        /*13f6*/ 	.short	0x0800


	//----- nvinfo : EIATTR_PARAM_CBANK
	.align		4
        /*13f8*/ 	.byte	0x04, 0x0a
        /*13fa*/ 	.short	(.L_55 - .L_54)
	.align		4
.L_54:
        /*13fc*/ 	.word	index@(.nv.constant0._ZN7cutlass13device_kernelINS_4gemm6kernel13GemmUniversalIN4cute5tupleIJiiiiEEENS1_10collective13CollectiveMmaINS1_35MainloopSm100TmaUmmaWarpSpecializedILi54ELi2ELi4ENS5_IJNS4_1CILi1EEENSA_ILi4EEESB_EEEEENS5_IJNSA_ILi64EEESF_NSA_ILi32EEEEEEaNS5_IJlSB_lEEEaSI_NS4_8TiledMMAINS4_8MMA_AtomIJNS4_15SM100_MMA_S8_SSIaaiLi64ELi64ELNS4_4UMMA5MajorE0ELSN_0ELNSM_8SaturateE0EEEEEENS4_6LayoutINS5_IJSB_SB_SB_EEENS5_IJNSA_ILi0EEEST_ST_EEEEENS5_IJNS4_10UnderscoreESW_SW_EEEEENS4_23SM90_TMA_LOAD_MULTICASTENS4_14ComposedLayoutINS4_7SwizzleILi1ELi4ELi3EEENS4_18smem_ptr_flag_bitsILi8EEENSR_INS5_IJNSA_ILi8EEESG_EEENS5_IJSG_SB_EEEEEEEvNS4_8identityENS4_13SM90_TMA_LOADES19_vS1A_EENS_8epilogue10collective18CollectiveEpilogueINS1D_23Sm100TmaWarpSpecializedILi1ELi1ELi32ELb0ELb0EEEJSH_NS5_IJNSR_ISF_SB_EES1I_EEEaSI_aSI_NS1D_6fusion15FusionCallbacksIS1H_NS1K_17LinearCombinationIaiaiLNS_15FloatRoundStyleE2EEESH_S1J_JEEENS4_5SM1004TMEM4LOAD26SM100_TMEM_LOAD_16dp32b32xES1B_NS10_INS11_ILi2ELi4ELi3EEES14_NSR_INS5_IJS15_SF_EEENS5_IJSF_SB_EEEEEEENS4_39AutoVectorizingCopyWithAssumedAlignmentILi128EEENS4_14SM90_TMA_STOREES1Y_S20_S20_EEEvvEEEEvNT_6ParamsE)
        /*1400*/ 	.short	0x0380
        /*1402*/ 	.short	0x0800


	//----- nvinfo : EIATTR_SW_WAR
	.align		4
.L_55:
        /*1404*/ 	.byte	0x04, 0x36
        /*1406*/ 	.short	(.L_57 - .L_56)
.L_56:
        /*1408*/ 	.word	0x00000008
.L_57:


//--------------------- .nv.callgraph             --------------------------
	.section	.nv.callgraph,"",@"SHT_CUDA_CALLGRAPH"
	.align	4
	.sectionentsize	8
	.align		4
        /*0000*/ 	.word	0x00000000
	.align		4
        /*0004*/ 	.word	0xffffffff
	.align		4
        /*0008*/ 	.word	index@(_ZN7cutlass13device_kernelINS_4gemm6kernel13GemmUniversalIN4cute5tupleIJiiiiEEENS1_10collective13CollectiveMmaINS1_35MainloopSm100TmaUmmaWarpSpecializedILi54ELi2ELi4ENS5_IJNS4_1CILi1EEENSA_ILi4EEESB_EEEEENS5_IJNSA_ILi64EEESF_NSA_ILi32EEEEEEaNS5_IJlSB_lEEEaSI_NS4_8TiledMMAINS4_8MMA_AtomIJNS4_15SM100_MMA_S8_SSIaaiLi64ELi64ELNS4_4UMMA5MajorE0ELSN_0ELNSM_8SaturateE0EEEEEENS4_6LayoutINS5_IJSB_SB_SB_EEENS5_IJNSA_ILi0EEEST_ST_EEEEENS5_IJNS4_10UnderscoreESW_SW_EEEEENS4_23SM90_TMA_LOAD_MULTICASTENS4_14ComposedLayoutINS4_7SwizzleILi1ELi4ELi3EEENS4_18smem_ptr_flag_bitsILi8EEENSR_INS5_IJNSA_ILi8EEESG_EEENS5_IJSG_SB_EEEEEEEvNS4_8identityENS4_13SM90_TMA_LOADES19_vS1A_EENS_8epilogue10collective18CollectiveEpilogueINS1D_23Sm100TmaWarpSpecializedILi1ELi1ELi32ELb0ELb0EEEJSH_NS5_IJNSR_ISF_SB_EES1I_EEEaSI_aSI_NS1D_6fusion15FusionCallbacksIS1H_NS1K_17LinearCombinationIaiaiLNS_15FloatRoundStyleE2EEESH_S1J_JEEENS4_5SM1004TMEM4LOAD26SM100_TMEM_LOAD_16dp32b32xES1B_NS10_INS11_ILi2ELi4ELi3EEES14_NSR_INS5_IJS15_SF_EEENS5_IJSF_SB_EEEEEEENS4_39AutoVectorizingCopyWithAssumedAlignmentILi128EEENS4_14SM90_TMA_STOREES1Y_S20_S20_EEEvvEEEEvNT_6ParamsE)
	.align		4
        /*000c*/ 	.word	index@(__assertfail)
	.align		4
        /*0010*/ 	.word	0x00000000
	.align		4
        /*0014*/ 	.word	0xfffffffe
	.align		4
        /*0018*/ 	.word	0x00000000
	.align		4
        /*001c*/ 	.word	0xfffffffd
	.align		4
        /*0020*/ 	.word	0x00000000
	.align		4
        /*0024*/ 	.word	0xfffffffc


//--------------------- .nv.constant4             --------------------------
	.section	.nv.constant4,"a",@progbits
	.align	8
	.align		8
.nv.constant4:
        /*0000*/ 	.dword	__assertfail
	.align		8
        /*0008*/ 	.dword	__unnamed_1
	.align		8
        /*0010*/ 	.dword	__unnamed_2
	.align		8
        /*0018*/ 	.dword	_ZN40_INTERNAL_7d740afc_4_k_cu_fbbb2b67_250724cuda3std3__45__cpo5beginE
	.align		8
        /*0020*/ 	.dword	_ZN40_INTERNAL_7d740afc_4_k_cu_fbbb2b67_250724cuda3std3__45__cpo3endE
	.align		8
        /*0028*/ 	.dword	_ZN40_INTERNAL_7d740afc_4_k_cu_fbbb2b67_250724cuda3std3__45__cpo6cbeginE
	.align		8
        /*0030*/ 	.dword	_ZN40_INTERNAL_7d740afc_4_k_cu_fbbb2b67_250724cuda3std3__45__cpo4cendE
	.align		8
        /*0038*/ 	.dword	_ZN40_INTERNAL_7d740afc_4_k_cu_fbbb2b67_250724cuda3std3__442_GLOBAL__N__7d740afc_4_k_cu_fbbb2b67_250726ignoreE
	.align		8
        /*0040*/ 	.dword	_ZN40_INTERNAL_7d740afc_4_k_cu_fbbb2b67_250724cuda3std3__419piecewise_constructE
	.align		8
        /*0048*/ 	.dword	_ZN40_INTERNAL_7d740afc_4_k_cu_fbbb2b67_250724cuda3std3__48in_placeE
	.align		8
        /*0050*/ 	.dword	_ZN40_INTERNAL_7d740afc_4_k_cu_fbbb2b67_250724cuda3std6ranges3__45__cpo4swapE
	.align		8
        /*0058*/ 	.dword	_ZN40_INTERNAL_7d740afc_4_k_cu_fbbb2b67_250724cuda3std6ranges3__45__cpo9iter_moveE
	.align		8
        /*0060*/ 	.dword	_ZN40_INTERNAL_7d740afc_4_k_cu_fbbb2b67_250724cute7productE
	.align		8
        /*0068*/ 	.dword	_ZN40_INTERNAL_7d740afc_4_k_cu_fbbb2b67_250724cute1_E
	.align		8
        /*0070*/ 	.dword	$str$25
	.align		8
        /*0078*/ 	.dword	$str$26
	.align		8
        /*0080*/ 	.dword	$str$27
	.align		8
        /*0088*/ 	.dword	$str$28


//--------------------- .text._ZN7cutlass13device_kernelINS_4gemm6kernel13GemmUniversalIN4cute5tupleIJiiiiEEENS1_10collective13CollectiveMmaINS1_35MainloopSm100TmaUmmaWarpSpecializedILi54ELi2ELi4ENS5_IJNS4_1CILi1EEENSA_ILi4EEESB_EEEEENS5_IJNSA_ILi64EEESF_NSA_ILi32EEEEEEaNS5_IJlSB_lEEEaSI_NS4_8TiledMMAINS4_8MMA_AtomIJNS4_15SM100_MMA_S8_SSIaaiLi64ELi64ELNS4_4UMMA5MajorE0ELSN_0ELNSM_8SaturateE0EEEEEENS4_6LayoutINS5_IJSB_SB_SB_EEENS5_IJNSA_ILi0EEEST_ST_EEEEENS5_IJNS4_10UnderscoreESW_SW_EEEEENS4_23SM90_TMA_LOAD_MULTICASTENS4_14ComposedLayoutINS4_7SwizzleILi1ELi4ELi3EEENS4_18smem_ptr_flag_bitsILi8EEENSR_INS5_IJNSA_ILi8EEESG_EEENS5_IJSG_SB_EEEEEEEvNS4_8identityENS4_13SM90_TMA_LOADES19_vS1A_EENS_8epilogue10collective18CollectiveEpilogueINS1D_23Sm100TmaWarpSpecializedILi1ELi1ELi32ELb0ELb0EEEJSH_NS5_IJNSR_ISF_SB_EES1I_EEEaSI_aSI_NS1D_6fusion15FusionCallbacksIS1H_NS1K_17LinearCombinationIaiaiLNS_15FloatRoundStyleE2EEESH_S1J_JEEENS4_5SM1004TMEM4LOAD26SM100_TMEM_LOAD_16dp32b32xES1B_NS10_INS11_ILi2ELi4ELi3EEES14_NSR_INS5_IJS15_SF_EEENS5_IJSF_SB_EEEEEEENS4_39AutoVectorizingCopyWithAssumedAlignmentILi128EEENS4_14SM90_TMA_STOREES1Y_S20_S20_EEEvvEEEEvNT_6ParamsE --------------------------
	.section	.text._ZN7cutlass13device_kernelINS_4gemm6kernel13GemmUniversalIN4cute5tupleIJiiiiEEENS1_10collective13CollectiveMmaINS1_35MainloopSm100TmaUmmaWarpSpecializedILi54ELi2ELi4ENS5_IJNS4_1CILi1EEENSA_ILi4EEESB_EEEEENS5_IJNSA_ILi64EEESF_NSA_ILi32EEEEEEaNS5_IJlSB_lEEEaSI_NS4_8TiledMMAINS4_8MMA_AtomIJNS4_15SM100_MMA_S8_SSIaaiLi64ELi64ELNS4_4UMMA5MajorE0ELSN_0ELNSM_8SaturateE0EEEEEENS4_6LayoutINS5_IJSB_SB_SB_EEENS5_IJNSA_ILi0EEEST_ST_EEEEENS5_IJNS4_10UnderscoreESW_SW_EEEEENS4_23SM90_TMA_LOAD_MULTICASTENS4_14ComposedLayoutINS4_7SwizzleILi1ELi4ELi3EEENS4_18smem_ptr_flag_bitsILi8EEENSR_INS5_IJNSA_ILi8EEESG_EEENS5_IJSG_SB_EEEEEEEvNS4_8identityENS4_13SM90_TMA_LOADES19_vS1A_EENS_8epilogue10collective18CollectiveEpilogueINS1D_23Sm100TmaWarpSpecializedILi1ELi1ELi32ELb0ELb0EEEJSH_NS5_IJNSR_ISF_SB_EES1I_EEEaSI_aSI_NS1D_6fusion15FusionCallbacksIS1H_NS1K_17LinearCombinationIaiaiLNS_15FloatRoundStyleE2EEESH_S1J_JEEENS4_5SM1004TMEM4LOAD26SM100_TMEM_LOAD_16dp32b32xES1B_NS10_INS11_ILi2ELi4ELi3EEES14_NSR_INS5_IJS15_SF_EEENS5_IJSF_SB_EEEEEEENS4_39AutoVectorizingCopyWithAssumedAlignmentILi128EEENS4_14SM90_TMA_STOREES1Y_S20_S20_EEEvvEEEEvNT_6ParamsE,"ax",@progbits
	.align	128
.text._ZN7cutlass13device_kernelINS_4gemm6kernel13GemmUniversalIN4cute5tupleIJiiiiEEENS1_10collective13CollectiveMmaINS1_35MainloopSm100TmaUmmaWarpSpecializedILi54ELi2ELi4ENS5_IJNS4_1CILi1EEENSA_ILi4EEESB_EEEEENS5_IJNSA_ILi64EEESF_NSA_ILi32EEEEEEaNS5_IJlSB_lEEEaSI_NS4_8TiledMMAINS4_8MMA_AtomIJNS4_15SM100_MMA_S8_SSIaaiLi64ELi64ELNS4_4UMMA5MajorE0ELSN_0ELNSM_8SaturateE0EEEEEENS4_6LayoutINS5_IJSB_SB_SB_EEENS5_IJNSA_ILi0EEEST_ST_EEEEENS5_IJNS4_10UnderscoreESW_SW_EEEEENS4_23SM90_TMA_LOAD_MULTICASTENS4_14ComposedLayoutINS4_7SwizzleILi1ELi4ELi3EEENS4_18smem_ptr_flag_bitsILi8EEENSR_INS5_IJNSA_ILi8EEESG_EEENS5_IJSG_SB_EEEEEEEvNS4_8identityENS4_13SM90_TMA_LOADES19_vS1A_EENS_8epilogue10collective18CollectiveEpilogueINS1D_23Sm100TmaWarpSpecializedILi1ELi1ELi32ELb0ELb0EEEJSH_NS5_IJNSR_ISF_SB_EES1I_EEEaSI_aSI_NS1D_6fusion15FusionCallbacksIS1H_NS1K_17LinearCombinationIaiaiLNS_15FloatRoundStyleE2EEESH_S1J_JEEENS4_5SM1004TMEM4LOAD26SM100_TMEM_LOAD_16dp32b32xES1B_NS10_INS11_ILi2ELi4ELi3EEES14_NSR_INS5_IJS15_SF_EEENS5_IJSF_SB_EEEEEEENS4_39AutoVectorizingCopyWithAssumedAlignmentILi128EEENS4_14SM90_TMA_STOREES1Y_S20_S20_EEEvvEEEEvNT_6ParamsE:
        .type           _ZN7cutlass13device_kernelINS_4gemm6kernel13GemmUniversalIN4cute5tupleIJiiiiEEENS1_10collective13CollectiveMmaINS1_35MainloopSm100TmaUmmaWarpSpecializedILi54ELi2ELi4ENS5_IJNS4_1CILi1EEENSA_ILi4EEESB_EEEEENS5_IJNSA_ILi64EEESF_NSA_ILi32EEEEEEaNS5_IJlSB_lEEEaSI_NS4_8TiledMMAINS4_8MMA_AtomIJNS4_15SM100_MMA_S8_SSIaaiLi64ELi64ELNS4_4UMMA5MajorE0ELSN_0ELNSM_8SaturateE0EEEEEENS4_6LayoutINS5_IJSB_SB_SB_EEENS5_IJNSA_ILi0EEEST_ST_EEEEENS5_IJNS4_10UnderscoreESW_SW_EEEEENS4_23SM90_TMA_LOAD_MULTICASTENS4_14ComposedLayoutINS4_7SwizzleILi1ELi4ELi3EEENS4_18smem_ptr_flag_bitsILi8EEENSR_INS5_IJNSA_ILi8EEESG_EEENS5_IJSG_SB_EEEEEEEvNS4_8identityENS4_13SM90_TMA_LOADES19_vS1A_EENS_8epilogue10collective18CollectiveEpilogueINS1D_23Sm100TmaWarpSpecializedILi1ELi1ELi32ELb0ELb0EEEJSH_NS5_IJNSR_ISF_SB_EES1I_EEEaSI_aSI_NS1D_6fusion15FusionCallbacksIS1H_NS1K_17LinearCombinationIaiaiLNS_15FloatRoundStyleE2EEESH_S1J_JEEENS4_5SM1004TMEM4LOAD26SM100_TMEM_LOAD_16dp32b32xES1B_NS10_INS11_ILi2ELi4ELi3EEES14_NSR_INS5_IJS15_SF_EEENS5_IJSF_SB_EEEEEEENS4_39AutoVectorizingCopyWithAssumedAlignmentILi128EEENS4_14SM90_TMA_STOREES1Y_S20_S20_EEEvvEEEEvNT_6ParamsE,@function
        .size           _ZN7cutlass13device_kernelINS_4gemm6kernel13GemmUniversalIN4cute5tupleIJiiiiEEENS1_10collective13CollectiveMmaINS1_35MainloopSm100TmaUmmaWarpSpecializedILi54ELi2ELi4ENS5_IJNS4_1CILi1EEENSA_ILi4EEESB_EEEEENS5_IJNSA_ILi64EEESF_NSA_ILi32EEEEEEaNS5_IJlSB_lEEEaSI_NS4_8TiledMMAINS4_8MMA_AtomIJNS4_15SM100_MMA_S8_SSIaaiLi64ELi64ELNS4_4UMMA5MajorE0ELSN_0ELNSM_8SaturateE0EEEEEENS4_6LayoutINS5_IJSB_SB_SB_EEENS5_IJNSA_ILi0EEEST_ST_EEEEENS5_IJNS4_10UnderscoreESW_SW_EEEEENS4_23SM90_TMA_LOAD_MULTICASTENS4_14ComposedLayoutINS4_7SwizzleILi1ELi4ELi3EEENS4_18smem_ptr_flag_bitsILi8EEENSR_INS5_IJNSA_ILi8EEESG_EEENS5_IJSG_SB_EEEEEEEvNS4_8identityENS4_13SM90_TMA_LOADES19_vS1A_EENS_8epilogue10collective18CollectiveEpilogueINS1D_23Sm100TmaWarpSpecializedILi1ELi1ELi32ELb0ELb0EEEJSH_NS5_IJNSR_ISF_SB_EES1I_EEEaSI_aSI_NS1D_6fusion15FusionCallbacksIS1H_NS1K_17LinearCombinationIaiaiLNS_15FloatRoundStyleE2EEESH_S1J_JEEENS4_5SM1004TMEM4LOAD26SM100_TMEM_LOAD_16dp32b32xES1B_NS10_INS11_ILi2ELi4ELi3EEES14_NSR_INS5_IJS15_SF_EEENS5_IJSF_SB_EEEEEEENS4_39AutoVectorizingCopyWithAssumedAlignmentILi128EEENS4_14SM90_TMA_STOREES1Y_S20_S20_EEEvvEEEEvNT_6ParamsE,(.L_x_286 - _ZN7cutlass13device_kernelINS_4gemm6kernel13GemmUniversalIN4cute5tupleIJiiiiEEENS1_10collective13CollectiveMmaINS1_35MainloopSm100TmaUmmaWarpSpecializedILi54ELi2ELi4ENS5_IJNS4_1CILi1EEENSA_ILi4EEESB_EEEEENS5_IJNSA_ILi64EEESF_NSA_ILi32EEEEEEaNS5_IJlSB_lEEEaSI_NS4_8TiledMMAINS4_8MMA_AtomIJNS4_15SM100_MMA_S8_SSIaaiLi64ELi64ELNS4_4UMMA5MajorE0ELSN_0ELNSM_8SaturateE0EEEEEENS4_6LayoutINS5_IJSB_SB_SB_EEENS5_IJNSA_ILi0EEEST_ST_EEEEENS5_IJNS4_10UnderscoreESW_SW_EEEEENS4_23SM90_TMA_LOAD_MULTICASTENS4_14ComposedLayoutINS4_7SwizzleILi1ELi4ELi3EEENS4_18smem_ptr_flag_bitsILi8EEENSR_INS5_IJNSA_ILi8EEESG_EEENS5_IJSG_SB_EEEEEEEvNS4_8identityENS4_13SM90_TMA_LOADES19_vS1A_EENS_8epilogue10collective18CollectiveEpilogueINS1D_23Sm100TmaWarpSpecializedILi1ELi1ELi32ELb0ELb0EEEJSH_NS5_IJNSR_ISF_SB_EES1I_EEEaSI_aSI_NS1D_6fusion15FusionCallbacksIS1H_NS1K_17LinearCombinationIaiaiLNS_15FloatRoundStyleE2EEESH_S1J_JEEENS4_5SM1004TMEM4LOAD26SM100_TMEM_LOAD_16dp32b32xES1B_NS10_INS11_ILi2ELi4ELi3EEES14_NSR_INS5_IJS15_SF_EEENS5_IJSF_SB_EEEEEEENS4_39AutoVectorizingCopyWithAssumedAlignmentILi128EEENS4_14SM90_TMA_STOREES1Y_S20_S20_EEEvvEEEEvNT_6ParamsE)
        .other          _ZN7cutlass13device_kernelINS_4gemm6kernel13GemmUniversalIN4cute5tupleIJiiiiEEENS1_10collective13CollectiveMmaINS1_35MainloopSm100TmaUmmaWarpSpecializedILi54ELi2ELi4ENS5_IJNS4_1CILi1EEENSA_ILi4EEESB_EEEEENS5_IJNSA_ILi64EEESF_NSA_ILi32EEEEEEaNS5_IJlSB_lEEEaSI_NS4_8TiledMMAINS4_8MMA_AtomIJNS4_15SM100_MMA_S8_SSIaaiLi64ELi64ELNS4_4UMMA5MajorE0ELSN_0ELNSM_8SaturateE0EEEEEENS4_6LayoutINS5_IJSB_SB_SB_EEENS5_IJNSA_ILi0EEEST_ST_EEEEENS5_IJNS4_10UnderscoreESW_SW_EEEEENS4_23SM90_TMA_LOAD_MULTICASTENS4_14ComposedLayoutINS4_7SwizzleILi1ELi4ELi3EEENS4_18smem_ptr_flag_bitsILi8EEENSR_INS5_IJNSA_ILi8EEESG_EEENS5_IJSG_SB_EEEEEEEvNS4_8identityENS4_13SM90_TMA_LOADES19_vS1A_EENS_8epilogue10collective18CollectiveEpilogueINS1D_23Sm100TmaWarpSpecializedILi1ELi1ELi32ELb0ELb0EEEJSH_NS5_IJNSR_ISF_SB_EES1I_EEEaSI_aSI_NS1D_6fusion15FusionCallbacksIS1H_NS1K_17LinearCombinationIaiaiLNS_15FloatRoundStyleE2EEESH_S1J_JEEENS4_5SM1004TMEM4LOAD26SM100_TMEM_LOAD_16dp32b32xES1B_NS10_INS11_ILi2ELi4ELi3EEES14_NSR_INS5_IJS15_SF_EEENS5_IJSF_SB_EEEEEEENS4_39AutoVectorizingCopyWithAssumedAlignmentILi128EEENS4_14SM90_TMA_STOREES1Y_S20_S20_EEEvvEEEEvNT_6ParamsE,@"STO_CUDA_ENTRY STV_DEFAULT"
_ZN7cutlass13device_kernelINS_4gemm6kernel13GemmUniversalIN4cute5tupleIJiiiiEEENS1_10collective13CollectiveMmaINS1_35MainloopSm100TmaUmmaWarpSpecializedILi54ELi2ELi4ENS5_IJNS4_1CILi1EEENSA_ILi4EEESB_EEEEENS5_IJNSA_ILi64EEESF_NSA_ILi32EEEEEEaNS5_IJlSB_lEEEaSI_NS4_8TiledMMAINS4_8MMA_AtomIJNS4_15SM100_MMA_S8_SSIaaiLi64ELi64ELNS4_4UMMA5MajorE0ELSN_0ELNSM_8SaturateE0EEEEEENS4_6LayoutINS5_IJSB_SB_SB_EEENS5_IJNSA_ILi0EEEST_ST_EEEEENS5_IJNS4_10UnderscoreESW_SW_EEEEENS4_23SM90_TMA_LOAD_MULTICASTENS4_14ComposedLayoutINS4_7SwizzleILi1ELi4ELi3EEENS4_18smem_ptr_flag_bitsILi8EEENSR_INS5_IJNSA_ILi8EEESG_EEENS5_IJSG_SB_EEEEEEEvNS4_8identityENS4_13SM90_TMA_LOADES19_vS1A_EENS_8epilogue10collective18CollectiveEpilogueINS1D_23Sm100TmaWarpSpecializedILi1ELi1ELi32ELb0ELb0EEEJSH_NS5_IJNSR_ISF_SB_EES1I_EEEaSI_aSI_NS1D_6fusion15FusionCallbacksIS1H_NS1K_17LinearCombinationIaiaiLNS_15FloatRoundStyleE2EEESH_S1J_JEEENS4_5SM1004TMEM4LOAD26SM100_TMEM_LOAD_16dp32b32xES1B_NS10_INS11_ILi2ELi4ELi3EEES14_NSR_INS5_IJS15_SF_EEENS5_IJSF_SB_EEEEEEENS4_39AutoVectorizingCopyWithAssumedAlignmentILi128EEENS4_14SM90_TMA_STOREES1Y_S20_S20_EEEvvEEEEvNT_6ParamsE:
[----:B------:R-:W1:Y:S01]  /*0000*/  LDC R1, c[0x0][0x37c] ;  /* 0x0000df00ff017b82 */ /* 0x000e620000000800 */
[----:B------:R-:W2:Y:S01]  /*0010*/  S2R R69, SR_TID.X ;  /* 0x0000000000457919 */ /* 0x000ea20000002100 */
[----:B------:R-:W3:Y:S01]  /*0020*/  LDCU.64 UR8, c[0x0][0x890] ;  /* 0x00011200ff0877ac */ /* 0x000ee20008000a00 */
[----:B------:R-:W-:Y:S02]  /*0030*/  PRMT R80, RZ, 0x7610, R80 ;  /* 0x00007610ff507816 */ /* 0x000fe40000000050 */
[----:B------:R-:W-:Y:S01]  /*0040*/  ELECT P3, URZ, PT ;  /* 0x0000000000ff782f */ /* 0x000fe20003860000 */
[----:B---3--:R-:W-:-:S04]  /*0050*/  UISETP.NE.U32.AND UP0, UPT, UR8, URZ, UPT ;  /* 0x000000ff0800728c */ /* 0x008fc8000bf05070 */
[----:B------:R-:W-:Y:S01]  /*0060*/  UISETP.NE.AND.EX UP0, UPT, UR9, URZ, UPT, UP0 ;  /* 0x000000ff0900728c */ /* 0x000fe2000bf05300 */
[----:B--2---:R-:W-:-:S05]  /*0070*/  SHF.R.U32.HI R81, RZ, 0x5, R69 ;  /* 0x00000005ff517819 */ /* 0x004fca0000011645 */
[----:B------:R-:W2:Y:S02]  /*0080*/  SHFL.IDX PT, R0, R81, RZ, 0x1f ;  /* 0x00001fff51007589 */ /* 0x000ea400000e0000 */
[----:B--2---:R-:W-:Y:S01]  /*0090*/  R2UR UR22, R0 ;  /* 0x00000000001672ca */ /* 0x004fe200000e0000 */
[----:B-1----:R-:W-:-:S14]  /*00a0*/  BRA.U UP0, `(.L_x_0) ;  /* 0x0000000100307547 */ /* 0x002fdc000b800000 */
[----:B------:R-:W1:Y:S02]  /*00b0*/  LDCU.64 UR4, c[0x0][0x888] ;  /* 0x00011100ff0477ac */ /* 0x000e640008000a00 */
[----:B-1----:R-:W-:-:S04]  /*00c0*/  UISETP.NE.U32.AND UP0, UPT, UR4, URZ, UPT ;  /* 0x000000ff0400728c */ /* 0x002fc8000bf05070 */
[----:B------:R-:W-:-:S09]  /*00d0*/  UISETP.NE.AND.EX UP0, UPT, UR5, URZ, UPT, UP0 ;  /* 0x000000ff0500728c */ /* 0x000fd2000bf05300 */
[----:B------:R-:W-:Y:S05]  /*00e0*/  BRA.U !UP0, `(.L_x_1) ;  /* 0x0000000108147547 */ /* 0x000fea000b800000 */
[----:B------:R-:W1:Y:S01]  /*00f0*/  LDC.64 R2, c[0x0][0x888] ;  /* 0x00022200ff027b82 */ /* 0x000e620000000a00 */
[----:B------:R-:W1:Y:S02]  /*0100*/  LDCU.64 UR4, c[0x0][0x358] ;  /* 0x00006b00ff0477ac */ /* 0x000e640008000a00 */
[----:B-1----:R1:W5:Y:S01]  /*0110*/  LDG.E R39, desc[UR4][R2.64] ;  /* 0x0000000402277981 */ /* 0x002362000c1e1900 */
[----:B------:R-:W-:Y:S01]  /*0120*/  HFMA2 R80, -RZ, RZ, 0, 5.9604644775390625e-08 ;  /* 0x00000001ff507431 */ /* 0x000fe200000001ff */
[----:B------:R-:W-:Y:S05]  /*0130*/  BRA `(.L_x_0) ;  /* 0x00000000000c7947 */ /* 0x000fea0003800000 */
.L_x_1:
[----:B------:R-:W1:Y:S01]  /*0140*/  LDCU UR4, c[0x0][0x880] ;  /* 0x00011000ff0477ac */ /* 0x000e620008000800 */
[----:B------:R-:W-:Y:S01]  /*0150*/  HFMA2 R80, -RZ, RZ, 0, 5.9604644775390625e-08 ;  /* 0x00000001ff507431 */ /* 0x000fe200000001ff */
[----:B-1----:R-:W-:-:S07]  /*0160*/  MOV R39, UR4 ;  /* 0x0000000400277c02 */ /* 0x002fce0008000f00 */
.L_x_0:
[----:B------:R-:W2:Y:S02]  /*0170*/  LDCU.64 UR4, c[0x0][0x8b0] ;  /* 0x00011600ff0477ac */ /* 0x000ea40008000a00 */
[----:B--2---:R-:W-:-:S04]  /*0180*/  UISETP.NE.U32.AND UP0, UPT, UR4, URZ, UPT ;  /* 0x000000ff0400728c */ /* 0x004fc8000bf05070 */
[----:B------:R-:W-:-:S09]  /*0190*/  UISETP.NE.AND.EX UP0, UPT, UR5, URZ, UPT, UP0 ;  /* 0x000000ff0500728c */ /* 0x000fd2000bf05300 */
[----:B------:R-:W-:Y:S05]  /*01a0*/  BRA.U UP0, `(.L_x_2) ;  /* 0x0000000100287547 */ /* 0x000fea000b800000 */
[----:B------:R-:W2:Y:S02]  /*01b0*/  LDCU.64 UR4, c[0x0][0x8a8] ;  /* 0x00011500ff0477ac */ /* 0x000ea40008000a00 */
[----:B--2---:R-:W-:-:S04]  /*01c0*/  UISETP.NE.U32.AND UP0, UPT, UR4, URZ, UPT ;  /* 0x000000ff0400728c */ /* 0x004fc8000bf05070 */
[----:B------:R-:W-:-:S09]  /*01d0*/  UISETP.NE.AND.EX UP0, UPT, UR5, URZ, UPT, UP0 ;  /* 0x000000ff0500728c */ /* 0x000fd2000bf05300 */
[----:B------:R-:W-:Y:S05]  /*01e0*/  BRA.U !UP0, `(.L_x_3) ;  /* 0x0000000108107547 */ /* 0x000fea000b800000 */
[----:B-1----:R-:W1:Y:S01]  /*01f0*/  LDC.64 R2, c[0x0][0x8a8] ;  /* 0x00022a00ff027b82 */ /* 0x002e620000000a00 */
[----:B------:R-:W1:Y:S02]  /*0200*/  LDCU.64 UR4, c[0x0][0x358] ;  /* 0x00006b00ff0477ac */ /* 0x000e640008000a00 */
[----:B-1----:R2:W5:Y:S01]  /*0210*/  LDG.E R38, desc[UR4][R2.64] ;  /* 0x0000000402267981 */ /* 0x002562000c1e1900 */
[----:B------:R-:W-:Y:S05]  /*0220*/  BRA `(.L_x_2) ;  /* 0x0000000000087947 */ /* 0x000fea0003800000 */
.L_x_3:
[----:B------:R-:W2:Y:S02]  /*0230*/  LDCU UR4, c[0x0][0x8a0] ;  /* 0x00011400ff0477ac */ /* 0x000ea40008000800 */
[----:B--2---:R-:W-:Y:S02]  /*0240*/  MOV R38, UR4 ;  /* 0x0000000400267c02 */ /* 0x004fe40008000f00 */
.L_x_2:
[----:B------:R-:W-:Y:S01]  /*0250*/  IMAD.U32 R0, RZ, RZ, UR22 ;  /* 0x00000016ff007e24 */ /* 0x000fe2000f8e00ff */
[----:B------:R-:W-:Y:S04]  /*0260*/  BSSY.RECONVERGENT B0, `(.L_x_4) ;  /* 0x000000c000007945 */ /* 0x000fe80003800200 */
[C---:B------:R-:W-:Y:S02]  /*0270*/  ISETP.NE.OR P1, PT, R0.reuse, 0x1, !P3 ;  /* 0x000000010000780c */ /* 0x040fe40005f25670 */
[----:B------:R-:W-:-:S11]  /*0280*/  ISETP.NE.OR P0, PT, R0, 0x3, !P3 ;  /* 0x000000030000780c */ /* 0x000fd60005f05670 */
[----:B------:R-:W-:Y:S05]  /*0290*/  @P1 BRA `(.L_x_5) ;  /* 0x0000000000201947 */ /* 0x000fea0003800000 */
[----:B------:R-:W3:Y:S02]  /*02a0*/  LDCU.64 UR4, c[0x0][0x348] ;  /* 0x00006900ff0477ac */ /* 0x000ee40008000a00 */
[----:B---3--:R-:W-:Y:S02]  /*02b0*/  UIADD3 UR6, UP1, UPT, UR4, 0x80, URZ ;  /* 0x0000008004067890 */ /* 0x008fe4000ff3e0ff */
[----:B------:R-:W-:Y:S02]  /*02c0*/  UIADD3 UR4, UP0, UPT, UR4, 0x180, URZ ;  /* 0x0000018004047890 */ /* 0x000fe4000ff1e0ff */
[----:B------:R-:W-:Y:S02]  /*02d0*/  UIADD3.X UR7, UPT, UPT, URZ, UR5, URZ, UP1, !UPT ;  /* 0x00000005ff077290 */ /* 0x000fe40008ffe4ff */
[----:B------:R-:W-:-:S07]  /*02e0*/  UIADD3.X UR5, UPT, UPT, URZ, UR5, URZ, UP0, !UPT ;  /* 0x00000005ff057290 */ /* 0x000fce00087fe4ff */
[----:B------:R3:W-:Y:S02]  /*02f0*/  UTMACCTL.PF [UR6] ;  /* 0x00000000060079b9 */ /* 0x0007e40008040000 */
[----:B------:R3:W-:Y:S02]  /*0300*/  UTMACCTL.PF [UR4] ;  /* 0x00000000040079b9 */ /* 0x0007e40008040000 */
[----:B---3--:R-:W-:Y:S01]  /*0310*/  NOP ;  /* 0x0000000000007918 */ /* 0x008fe20000000000 */
.L_x_5:
[----:B------:R-:W-:Y:S05]  /*0320*/  BSYNC.RECONVERGENT B0 ;  /* 0x0000000000007941 */ /* 0x000fea0003800200 */
.L_x_4:
[----:B------:R-:W-:Y:S04]  /*0330*/  BSSY.RECONVERGENT B0, `(.L_x_6) ;  /* 0x000000a000007945 */ /* 0x000fe80003800200 */
        /* <DEDUP_REMOVED lines=9> */
.L_x_7:
[----:B------:R-:W-:Y:S05]  /*03d0*/  BSYNC.RECONVERGENT B0 ;  /* 0x0000000000007941 */ /* 0x000fea0003800200 */
.L_x_6:
[----:B------:R-:W3:Y:S01]  /*03e0*/  LDCU.64 UR4, c[0x0][0x888] ;  /* 0x00011100ff0477ac */ /* 0x000ee20008000a00 */
[----:B------:R-:W-:Y:S02]  /*03f0*/  UISETP.EQ.U32.AND UP1, UPT, UR8, URZ, UPT ;  /* 0x000000ff0800728c */ /* 0x000fe4000bf22070 */
[----:B------:R-:W-:Y:S02]  /*0400*/  UPLOP3.LUT UP3, UPT, UPT, UPT, UPT, 0x80, 0x8 ;  /* 0x000000000008789c */ /* 0x000fe40003f6f070 */
[----:B---3--:R-:W-:-:S04]  /*0410*/  UISETP.NE.U32.AND UP0, UPT, UR4, URZ, UPT ;  /* 0x000000ff0400728c */ /* 0x008fc8000bf05070 */
[----:B------:R-:W-:-:S04]  /*0420*/  UISETP.NE.AND.EX UP0, UPT, UR5, URZ, UPT, UP0 ;  /* 0x000000ff0500728c */ /* 0x000fc8000bf05300 */
[----:B------:R-:W-:-:S04]  /*0430*/  UISETP.EQ.OR.EX UP2, UPT, UR9, URZ, !UP0, UP1 ;  /* 0x000000ff0900728c */ /* 0x000fc8000c742710 */
[----:B------:R-:W-:-:S05]  /*0440*/  UP2UR UR61, UPR, URZ, 0x4 ;  /* 0x00000004ff3d7883 */ /* 0x000fca0008000000 */
[----:B------:R-:W-:Y:S07]  /*0450*/  BRA.U !UP2, `(.L_x_8) ;  /* 0x000000010a207547 */ /* 0x000fee000b800000 */
[----:B-----5:R-:W-:Y:S01]  /*0460*/  R2UR UR5, R39 ;  /* 0x00000000270572ca */ /* 0x020fe200000e0000 */
[----:B------:R-:W-:Y:S02]  /*0470*/  UISETP.NE.U32.AND UP1, UPT, UR8, URZ, UPT ;  /* 0x000000ff0800728c */ /* 0x000fe4000bf25070 */
[----:B------:R-:W-:Y:S02]  /*0480*/  USEL UR4, URZ, 0xffffffff, UP0 ;  /* 0xffffffffff047887 */ /* 0x000fe40008000000 */
[----:B------:R-:W-:-:S08]  /*0490*/  UISETP.NE.AND.EX UP1, UPT, UR9, URZ, UPT, UP1 ;  /* 0x000000ff0900728c */ /* 0x000fd0000bf25310 */
[----:B------:R-:W-:-:S04]  /*04a0*/  UISETP.NE.AND UP0, UPT, UR5, URZ, UPT ;  /* 0x000000ff0500728c */ /* 0x000fc8000bf05270 */
[----:B------:R-:W-:-:S04]  /*04b0*/  @!UP1 USEL UR4, URZ, 0xffffffff, UP0 ;  /* 0xffffffffff049887 */ /* 0x000fc80008000000 */
[----:B------:R-:W-:-:S04]  /*04c0*/  ULOP3.LUT UR4, UR4, 0x1, URZ, 0xc0, !UPT ;  /* 0x0000000104047892 */ /* 0x000fc8000f8ec0ff */
[----:B------:R-:W-:-:S11]  /*04d0*/  UISETP.NE.U32.AND UP3, UPT, UR4, 0x1, UPT ;  /* 0x000000010400788c */ /* 0x000fd6000bf65070 */
.L_x_8:
[----:B-12---:R-:W1:Y:S01]  /*04e0*/  SHFL.IDX PT, R2, R81, RZ, 0x1f ;  /* 0x00001fff51027589 */ /* 0x006e6200000e0000 */
[----:B------:R-:W-:-:S04]  /*04f0*/  UISETP.NE.AND UP0, UPT, UR22, 0x2, UPT ;  /* 0x000000021600788c */ /* 0x000fc8000bf05270 */
[----:B------:R-:W-:Y:S01]  /*0500*/  USEL UR34, URZ, 0x1, UP0 ;  /* 0x00000001ff227887 */ /* 0x000fe20008000000 */
[----:B-1----:R-:W-:-:S13]  /*0510*/  ISETP.NE.AND P0, PT, R2, RZ, PT ;  /* 0x000000ff0200720c */ /* 0x002fda0003f05270 */
[----:B------:R-:W-:Y:S05]  /*0520*/  @P0 BRA `(.L_x_9) ;  /* 0x0000000400f40947 */ /* 0x000fea0003800000 */
[----:B------:R-:W-:Y:S01]  /*0530*/  ELECT P0, URZ, PT ;  /* 0x0000000000ff782f */ /* 0x000fe20003800000 */
[----:B------:R-:W-:-:S12]  /*0540*/  BSSY.RECONVERGENT B0, `(.L_x_9) ;  /* 0x000007b000007945 */ /* 0x000fd80003800200 */
[----:B------:R-:W-:Y:S05]  /*0550*/  @!P0 BRA `(.L_x_10) ;  /* 0x0000000400e48947 */ /* 0x000fea0003800000 */
[----:B------:R-:W1:Y:S01]  /*0560*/  S2UR UR4, SR_CgaCtaId ;  /* 0x00000000000479c3 */ /* 0x000e620000008800 */
[----:B------:R-:W-:Y:S01]  /*0570*/  UMOV UR5, 0x400 ;  /* 0x0000040000057882 */ /* 0x000fe20000000000 */
[----:B------:R-:W-:Y:S01]  /*0580*/  UMOV UR8, 0x1 ;  /* 0x0000000100087882 */ /* 0x000fe20000000000 */
[----:B------:R-:W-:Y:S01]  /*0590*/  UMOV UR6, 0x4 ;  /* 0x0000000400067882 */ /* 0x000fe20000000000 */
[----:B------:R-:W-:-:S04]  /*05a0*/  UIADD3 UR8, UPT, UPT, -UR8, 0x100000, URZ ;  /* 0x0010000008087890 */ /* 0x000fc8000fffe1ff */
[----:B------:R-:W-:Y:S02]  /*05b0*/  USHF.L.U32 UR9, UR8, 0xb, URZ ;  /* 0x0000000b08097899 */ /* 0x000fe400080006ff */
[----:B------:R-:W-:Y:S02]  /*05c0*/  USHF.L.U32 UR8, UR8, 0x1, URZ ;  /* 0x0000000108087899 */ /* 0x000fe400080006ff */
[----:B------:R-:W-:-:S04]  /*05d0*/  UIADD3 UR6, UPT, UPT, -UR6, 0x100000, URZ ;  /* 0x0010000006067890 */ /* 0x000fc8000fffe1ff */
[----:B------:R-:W-:Y:S02]  /*05e0*/  USHF.L.U32 UR7, UR6, 0xb, URZ ;  /* 0x0000000b06077899 */ /* 0x000fe400080006ff */
[----:B------:R-:W-:Y:S02]  /*05f0*/  USHF.L.U32 UR6, UR6, 0x1, URZ ;  /* 0x0000000106067899 */ /* 0x000fe400080006ff */
[----:B-1----:R-:W-:Y:S01]  /*0600*/  ULEA UR4, UR4, UR5, 0x18 ;  /* 0x0000000504047291 */ /* 0x002fe2000f8ec0ff */
[----:B------:R-:W1:Y:S11]  /*0610*/  FENCE.VIEW.ASYNC.S ;  /* 0x00000000000073c6 */ /* 0x000e760000000000 */
[----:B-1----:R1:W2:Y:S01]  /*0620*/  SYNCS.EXCH.64 URZ, [UR4], UR8 ;  /* 0x0000000804ff75b2 */ /* 0x0022a20008000100 */
[----:B------:R1:W3:Y:S01]  /*0630*/  SYNCS.EXCH.64 URZ, [UR4+0x1b0], UR6 ;  /* 0x0001b00604ff75b2 */ /* 0x0002e20008000100 */
[----:B------:R1:W4:Y:S01]  /*0640*/  SYNCS.EXCH.64 URZ, [UR4+0x8], UR8 ;  /* 0x0000080804ff75b2 */ /* 0x0003220008000100 */
[----:B------:R1:W1:Y:S01]  /*0650*/  SYNCS.EXCH.64 URZ, [UR4+0x1b8], UR6 ;  /* 0x0001b80604ff75b2 */ /* 0x0002620008000100 */
        /* <DEDUP_REMOVED lines=104> */
[----:B--234-:R-:W-:Y:S01]  /*0ce0*/  NOP ;  /* 0x0000000000007918 */ /* 0x01cfe20000000000 */
.L_x_10:
[----:B-1----:R-:W-:Y:S05]  /*0cf0*/  BSYNC.RECONVERGENT B0 ;  /* 0x0000000000007941 */ /* 0x002fea0003800200 */
.L_x_9:
[----:B------:R-:W1:Y:S01]  /*0d00*/  SHFL.IDX PT, R2, R81, RZ, 0x1f ;  /* 0x00001fff51027589 */ /* 0x000e6200000e0000 */
[----:B------:R-:W-:Y:S01]  /*0d10*/  NOP ;  /* 0x0000000000007918 */ /* 0x000fe20000000000 */
[----:B-1----:R-:W-:-:S13]  /*0d20*/  ISETP.NE.AND P0, PT, R2, 0x1, PT ;  /* 0x000000010200780c */ /* 0x002fda0003f05270 */
[----:B------:R-:W-:Y:S05]  /*0d30*/  @P0 BRA `(.L_x_11) ;  /* 0x0000000000400947 */ /* 0x000fea0003800000 */
        /* <DEDUP_REMOVED lines=9> */
[----:B------:R-:W-:Y:S01]  /*0dd0*/  USHF.L.U32 UR6, UR6, 0x1, URZ ;  /* 0x0000000106067899 */ /* 0x000fe200080006ff */
[----:B------:R-:W-:Y:S01]  /*0de0*/  ELECT P0, URZ, PT ;  /* 0x0000000000ff782f */ /* 0x000fe20003800000 */
[----:B-1----:R-:W-:Y:S01]  /*0df0*/  ULEA UR4, UR4, UR5, 0x18 ;  /* 0x0000000504047291 */ /* 0x002fe2000f8ec0ff */
[----:B------:R-:W1:Y:S11]  /*0e00*/  FENCE.VIEW.ASYNC.S ;  /* 0x00000000000073c6 */ /* 0x000e760000000000 */
[----:B-1----:R1:W2:Y:S01]  /*0e10*/  SYNCS.EXCH.64 URZ, [UR4+0x360], UR8 ;  /* 0x0003600804ff75b2 */ /* 0x0022a20008000100 */
[----:B------:R1:W3:Y:S01]  /*0e20*/  SYNCS.EXCH.64 URZ, [UR4+0x368], UR6 ;  /* 0x0003680604ff75b2 */ /* 0x0002e20008000100 */
[----:B------:R-:W-:Y:S01]  /*0e30*/  NOP ;  /* 0x0000000000007918 */ /* 0x000fe20000000000 */
.L_x_11:
[----:B------:R-:W4:Y:S01]  /*0e40*/  SHFL.IDX PT, R2, R81, RZ, 0x1f ;  /* 0x00001fff51027589 */ /* 0x000f2200000e0000 */
[----:B------:R-:W-:Y:S01]  /*0e50*/  NOP ;  /* 0x0000000000007918 */ /* 0x000fe20000000000 */
[----:B----4-:R-:W-:-:S13]  /*0e60*/  ISETP.NE.AND P0, PT, R2, 0x3, PT ;  /* 0x000000030200780c */ /* 0x010fda0003f05270 */
[----:B------:R-:W-:Y:S05]  /*0e70*/  @P0 BRA `(.L_x_12) ;  /* 0x0000000000300947 */ /* 0x000fea0003800000 */
[----:B-1----:R-:W1:Y:S01]  /*0e80*/  S2UR UR6, SR_CgaCtaId ;  /* 0x00000000000679c3 */ /* 0x002e620000008800 */
[----:B------:R-:W-:Y:S01]  /*0e90*/  UMOV UR4, 0x400 ;  /* 0x0000040000047882 */ /* 0x000fe20000000000 */
[----:B------:R-:W-:Y:S01]  /*0ea0*/  UMOV UR5, 0x20 ;  /* 0x0000002000057882 */ /* 0x000fe20000000000 */
[----:B------:R-:W-:Y:S01]  /*0eb0*/  ELECT P0, URZ, PT ;  /* 0x0000000000ff782f */ /* 0x000fe20003800000 */
[----:B-1----:R-:W-:Y:S02]  /*0ec0*/  ULEA UR6, UR6, UR4, 0x18 ;  /* 0x0000000406067291 */ /* 0x002fe4000f8ec0ff */
[----:B------:R-:W-:-:S04]  /*0ed0*/  UIADD3 UR4, UPT, UPT, -UR5, 0x100000, URZ ;  /* 0x0010000005047890 */ /* 0x000fc8000fffe1ff */
[----:B------:R-:W-:Y:S02]  /*0ee0*/  USHF.L.U32 UR5, UR4, 0xb, URZ ;  /* 0x0000000b04057899 */ /* 0x000fe400080006ff */
[----:B------:R-:W-:Y:S01]  /*0ef0*/  USHF.L.U32 UR4, UR4, 0x1, URZ ;  /* 0x0000000104047899 */ /* 0x000fe200080006ff */
[----:B------:R-:W1:Y:S11]  /*0f00*/  FENCE.VIEW.ASYNC.S ;  /* 0x00000000000073c6 */ /* 0x000e760000000000 */
[----:B-1----:R4:W1:Y:S01]  /*0f10*/  SYNCS.EXCH.64 URZ, [UR6+0x370], UR4 ;  /* 0x0003700406ff75b2 */ /* 0x0028620008000100 */
[----:B------:R4:W1:Y:S02]  /*0f20*/  SYNCS.EXCH.64 URZ, [UR6+0x378], UR4 ;  /* 0x0003780406ff75b2 */ /* 0x0008640008000100 */
[----:B----4-:R-:W-:Y:S01]  /*0f30*/  NOP ;  /* 0x0000000000007918 */ /* 0x010fe20000000000 */
.L_x_12:
[----:B------:R-:W4:Y:S01]  /*0f40*/  SHFL.IDX PT, R2, R81, RZ, 0x1f ;  /* 0x00001fff51027589 */ /* 0x000f2200000e0000 */
[----:B------:R-:W-:Y:S01]  /*0f50*/  NOP ;  /* 0x0000000000007918 */ /* 0x000fe20000000000 */
[----:B----4-:R-:W-:-:S13]  /*0f60*/  ISETP.NE.AND P0, PT, R2, 0x4, PT ;  /* 0x000000040200780c */ /* 0x010fda0003f05270 */
[----:B------:R-:W-:Y:S05]  /*0f70*/  @P0 BRA `(.L_x_13) ;  /* 0x00000000004c0947 */ /* 0x000fea0003800000 */
[----:B-1----:R-:W1:Y:S01]  /*0f80*/  S2UR UR6, SR_CgaCtaId ;  /* 0x00000000000679c3 */ /* 0x002e620000008800 */
[----:B------:R-:W-:Y:S01]  /*0f90*/  UMOV UR4, 0x3a0 ;  /* 0x000003a000047882 */ /* 0x000fe20000000000 */
[----:B------:R-:W-:Y:S01]  /*0fa0*/  UMOV UR5, 0x400 ;  /* 0x0000040000057882 */ /* 0x000fe20000000000 */
[----:B------:R-:W-:Y:S01]  /*0fb0*/  USEL UR4, UR4, 0x320, UP3 ;  /* 0x0000032004047887 */ /* 0x000fe20009800000 */
[----:B------:R-:W-:Y:S01]  /*0fc0*/  UMOV UR8, 0x1 ;  /* 0x0000000100087882 */ /* 0x000fe20000000000 */
[----:B------:R-:W-:Y:S01]  /*0fd0*/  ELECT P0, URZ, PT ;  /* 0x0000000000ff782f */ /* 0x000fe20003800000 */
[----:B------:R-:W-:-:S04]  /*0fe0*/  UIADD3 UR8, UPT, UPT, -UR8, 0x100000, URZ ;  /* 0x0010000008087890 */ /* 0x000fc8000fffe1ff */
[----:B------:R-:W-:Y:S02]  /*0ff0*/  USHF.L.U32 UR9, UR8, 0xb, URZ ;  /* 0x0000000b08097899 */ /* 0x000fe400080006ff */
[----:B------:R-:W-:Y:S02]  /*1000*/  USHF.L.U32 UR8, UR8, 0x1, URZ ;  /* 0x0000000108087899 */ /* 0x000fe400080006ff */
[----:B-1----:R-:W-:Y:S02]  /*1010*/  ULEA UR6, UR6, UR5, 0x18 ;  /* 0x0000000506067291 */ /* 0x002fe4000f8ec0ff */
[----:B------:R-:W-:-:S04]  /*1020*/  UIADD3 UR4, UPT, UPT, -UR4, 0x100000, URZ ;  /* 0x0010000004047890 */ /* 0x000fc8000fffe1ff */
[----:B------:R-:W-:Y:S02]  /*1030*/  USHF.L.U32 UR5, UR4, 0xb, URZ ;  /* 0x0000000b04057899 */ /* 0x000fe400080006ff */
[----:B------:R-:W-:Y:S01]  /*1040*/  USHF.L.U32 UR4, UR4, 0x1, URZ ;  /* 0x0000000104047899 */ /* 0x000fe200080006ff */
[----:B------:R-:W1:Y:S03]  /*1050*/  FENCE.VIEW.ASYNC.S ;  /* 0x00000000000073c6 */ /* 0x000e660000000000 */
[----:B-1----:R4:W1:Y:S08]  /*1060*/  SYNCS.EXCH.64 URZ, [UR6+0x380], UR8 ;  /* 0x0003800806ff75b2 */ /* 0x0028700008000100 */
[----:B------:R4:W1:Y:S01]  /*1070*/  SYNCS.EXCH.64 URZ, [UR6+0x390], UR4 ;  /* 0x0003900406ff75b2 */ /* 0x0008620008000100 */
[----:B------:R4:W1:Y:S01]  /*1080*/  SYNCS.EXCH.64 URZ, [UR6+0x388], UR8 ;  /* 0x0003880806ff75b2 */ /* 0x0008620008000100 */
[----:B------:R4:W1:Y:S02]  /*1090*/  SYNCS.EXCH.64 URZ, [UR6+0x398], UR4 ;  /* 0x0003980406ff75b2 */ /* 0x0008640008000100 */
[----:B----4-:R-:W-:Y:S01]  /*10a0*/  NOP ;  /* 0x0000000000007918 */ /* 0x010fe20000000000 */
.L_x_13:
[----:B------:R-:W4:Y:S01]  /*10b0*/  SHFL.IDX PT, R2, R81, RZ, 0x1f ;  /* 0x00001fff51027589 */ /* 0x000f2200000e0000 */
[----:B------:R-:W-:Y:S01]  /*10c0*/  NOP ;  /* 0x0000000000007918 */ /* 0x000fe20000000000 */
[----:B----4-:R-:W-:-:S13]  /*10d0*/  ISETP.NE.AND P0, PT, R2, 0x5, PT ;  /* 0x000000050200780c */ /* 0x010fda0003f05270 */
[----:B------:R-:W-:Y:S05]  /*10e0*/  @P0 BRA `(.L_x_14) ;  /* 0x0000000000580947 */ /* 0x000fea0003800000 */
[----:B-1----:R-:W1:Y:S01]  /*10f0*/  S2UR UR4, SR_CgaCtaId ;  /* 0x00000000000479c3 */ /* 0x002e620000008800 */
        /* <DEDUP_REMOVED lines=12> */
[----:B-1----:R4:W1:Y:S01]  /*11c0*/  SYNCS.EXCH.64 URZ, [UR4+0x3a0], UR8 ;  /* 0x0003a00804ff75b2 */ /* 0x0028620008000100 */
[----:B------:R4:W1:Y:S01]  /*11d0*/  SYNCS.EXCH.64 URZ, [UR4+0x3c0], UR6 ;  /* 0x0003c00604ff75b2 */ /* 0x0008620008000100 */
[----:B------:R4:W1:Y:S01]  /*11e0*/  SYNCS.EXCH.64 URZ, [UR4+0x3a8], UR8 ;  /* 0x0003a80804ff75b2 */ /* 0x0008620008000100 */
[----:B------:R4:W1:Y:S01]  /*11f0*/  SYNCS.EXCH.64 URZ, [UR4+0x3c8], UR6 ;  /* 0x0003c80604ff75b2 */ /* 0x0008620008000100 */
[----:B------:R4:W1:Y:S01]  /*1200*/  SYNCS.EXCH.64 URZ, [UR4+0x3b0], UR8 ;  /* 0x0003b00804ff75b2 */ /* 0x0008620008000100 */
[----:B------:R4:W1:Y:S01]  /*1210*/  SYNCS.EXCH.64 URZ, [UR4+0x3d0], UR6 ;  /* 0x0003d00604ff75b2 */ /* 0x0008620008000100 */
[----:B------:R4:W1:Y:S01]  /*1220*/  SYNCS.EXCH.64 URZ, [UR4+0x3b8], UR8 ;  /* 0x0003b80804ff75b2 */ /* 0x0008620008000100 */
[----:B------:R4:W1:Y:S02]  /*1230*/  SYNCS.EXCH.64 URZ, [UR4+0x3d8], UR6 ;  /* 0x0003d80604ff75b2 */ /* 0x0008640008000100 */
[----:B----4-:R-:W-:Y:S01]  /*1240*/  NOP ;  /* 0x0000000000007918 */ /* 0x010fe20000000000 */
.L_x_14:
[----:B------:R-:W4:Y:S01]  /*1250*/  SHFL.IDX PT, R2, R81, RZ, 0x1f ;  /* 0x00001fff51027589 */ /* 0x000f2200000e0000 */
[----:B------:R-:W1:Y:S01]  /*1260*/  S2UR UR48, SR_CgaCtaId ;  /* 0x00000000003079c3 */ /* 0x000e620000008800 */
[----:B------:R-:W-:Y:S01]  /*1270*/  NOP ;  /* 0x0000000000007918 */ /* 0x000fe20000000000 */
[----:B----4-:R-:W-:-:S13]  /*1280*/  ISETP.NE.AND P0, PT, R2, 0x3, PT ;  /* 0x000000030200780c */ /* 0x010fda0003f05270 */
[----:B-1----:R-:W-:Y:S05]  /*1290*/  @P0 BRA `(.L_x_15) ;  /* 0x0000000000340947 */ /* 0x002fea0003800000 */
[----:B------:R-:W-:Y:S01]  /*12a0*/  UMOV UR4, 0x400 ;  /* 0x0000040000047882 */ /* 0x000fe20000000000 */
[----:B------:R-:W-:Y:S01]  /*12b0*/  UMOV UR6, 0x20 ;  /* 0x0000002000067882 */ /* 0x000fe20000000000 */
[----:B------:R-:W-:Y:S02]  /*12c0*/  ULEA UR4, UR48, UR4, 0x18 ;  /* 0x0000000430047291 */ /* 0x000fe4000f8ec0ff */
[----:B------:R-:W-:-:S04]  /*12d0*/  UIADD3 UR6, UPT, UPT, -UR6, 0x100000, URZ ;  /* 0x0010000006067890 */ /* 0x000fc8000fffe1ff */
[----:B------:R-:W-:Y:S02]  /*12e0*/  USHF.L.U32 UR7, UR6, 0xb, URZ ;  /* 0x0000000b06077899 */ /* 0x000fe400080006ff */
[----:B------:R-:W-:Y:S01]  /*12f0*/  USHF.L.U32 UR6, UR6, 0x1, URZ ;  /* 0x0000000106067899 */ /* 0x000fe200080006ff */
[----:B------:R-:W-:Y:S01]  /*1300*/  ELECT P0, URZ, PT ;  /* 0x0000000000ff782f */ /* 0x000fe20003800000 */
[----:B------:R-:W1:Y:S10]  /*1310*/  FENCE.VIEW.ASYNC.S ;  /* 0x00000000000073c6 */ /* 0x000e740000000000 */
[----:B-1----:R1:W4:Y:S01]  /*1320*/  SYNCS.EXCH.64 URZ, [UR4+0x3e0], UR6 ;  /* 0x0003e00604ff75b2 */ /* 0x0023220008000100 */
[----:B------:R1:W1:Y:S01]  /*1330*/  SYNCS.EXCH.64 URZ, [UR4+0x3f0], UR6 ;  /* 0x0003f00604ff75b2 */ /* 0x0002620008000100 */
[----:B------:R1:W1:Y:S01]  /*1340*/  SYNCS.EXCH.64 URZ, [UR4+0x3e8], UR6 ;  /* 0x0003e80604ff75b2 */ /* 0x0002620008000100 */
[----:B------:R1:W1:Y:S01]  /*1350*/  SYNCS.EXCH.64 URZ, [UR4+0x3f8], UR6 ;  /* 0x0003f80604ff75b2 */ /* 0x0002620008000100 */
[----:B------:R-:W-:Y:S01]  /*1360*/  NOP ;  /* 0x0000000000007918 */ /* 0x000fe20000000000 */
.L_x_15:
[----:B-1----:R-:W1:Y:S01]  /*1370*/  LDCU UR4, c[0x0][0x36c] ;  /* 0x00006d80ff0477ac */ /* 0x002e620008000800 */
[----:B------:R-:W-:Y:S01]  /*1380*/  ISETP.NE.OR P3, PT, R0, 0x2, !P3 ;  /* 0x000000020000780c */ /* 0x000fe20005f65670 */
[----:B------:R-:W-:Y:S01]  /*1390*/  NOP ;  /* 0x0000000000007918 */ /* 0x000fe20000000000 */
[----:B------:R-:W-:Y:S01]  /*13a0*/  LOP3.LUT R0, R69, 0x1f, RZ, 0xc0, !PT ;  /* 0x0000001f45007812 */ /* 0x000fe200078ec0ff */
[----:B------:R-:W-:Y:S02]  /*13b0*/  UISETP.NE.AND UP4, UPT, UR22, URZ, UPT ;  /* 0x000000ff1600728c */ /* 0x000fe4000bf85270 */
[----:B-1----:R-:W-:-:S09]  /*13c0*/  UISETP.EQ.U32.AND UP5, UPT, UR4, 0x1, UPT ;  /* 0x000000010400788c */ /* 0x002fd2000bfa2070 */
[----:B------:R-:W-:Y:S05]  /*13d0*/  BRA.U !UP5, `(.L_x_16) ;  /* 0x000000010d087547 */ /* 0x000fea000b800000 */
[----:B--234-:R-:W-:Y:S01]  /*13e0*/  UCGABAR_ARV ;  /* 0x00000000000079c7 */ /* 0x01cfe20008000000 */
[----:B------:R-:W-:Y:S05]  /*13f0*/  BRA `(.L_x_17) ;  /* 0x0000000000047947 */ /* 0x000fea0003800000 */
.L_x_16:
[----:B--234-:R-:W-:Y:S01]  /*1400*/  NOP ;  /* 0x0000000000007918 */ /* 0x01cfe20000000000 */
.L_x_17:
[----:B------:R-:W1:Y:S01]  /*1410*/  S2UR UR7, SR_CTAID.X ;  /* 0x00000000000779c3 */ /* 0x000e620000002500 */
[----:B------:R-:W-:-:S05]  /*1420*/  CS2R.32 R3, SR_CgaSize ;  /* 0x0000000000037805 */ /* 0x000fca0000008a00 */
[----:B------:R-:W-:-:S05]  /*1430*/  IMAD R3, R3, -0xa0, RZ ;  /* 0xffffff6003037824 */ /* 0x000fca00078e02ff */
[----:B------:R-:W-:-:S14]  /*1440*/  R2UR UR5, R3 ;  /* 0x00000000030572ca */ /* 0x000fdc00000e0000 */
[----:B------:R-:W2:Y:S01]  /*1450*/  LDCU UR5, c[0x0][UR5+0x2b0] ;  /* 0x00005600050577ac */ /* 0x000ea20008000800 */
[----:B------:R-:W-:-:S05]  /*1460*/  CS2R.32 R3, SR_CgaSize ;  /* 0x0000000000037805 */ /* 0x000fca0000008a00 */
[----:B------:R-:W-:-:S05]  /*1470*/  IMAD R3, R3, -0xa0, RZ ;  /* 0xffffff6003037824 */ /* 0x000fca00078e02ff */
[----:B------:R-:W-:-:S14]  /*1480*/  R2UR UR4, R3 ;  /* 0x00000000030472ca */ /* 0x000fdc00000e0000 */
[----:B------:R-:W3:Y:S01]  /*1490*/  LDCU UR4, c[0x0][UR4+0x2b4] ;  /* 0x00005680040477ac */ /* 0x000ee20008000800 */
[----:B------:R-:W4:Y:S01]  /*14a0*/  S2UR UR8, SR_CTAID.Y ;  /* 0x00000000000879c3 */ /* 0x000f220000002600 */
[----:B------:R-:W3:Y:S01]  /*14b0*/  LDCU UR23, c[0x0][0xb24] ;  /* 0x00016480ff1777ac */ /* 0x000ee20008000800 */
[----:B------:R-:W-:-:S05]  /*14c0*/  CS2R.32 R3, SR_CgaSize ;  /* 0x0000000000037805 */ /* 0x000fca0000008a00 */
[----:B------:R-:W-:-:S05]  /*14d0*/  IMAD R3, R3, -0xa0, RZ ;  /* 0xffffff6003037824 */ /* 0x000fca00078e02ff */
[----:B------:R-:W-:-:S14]  /*14e0*/  R2UR UR60, R3 ;  /* 0x00000000033c72ca */ /* 0x000fdc00000e0000 */
[----:B------:R-:W3:Y:S01]  /*14f0*/  LDCU UR60, c[0x0][UR60+0x2a0] ;  /* 0x000054003c3c77ac */ /* 0x000ee20008000800 */
[----:B------:R-:W1:Y:S01]  /*1500*/  S2UR UR36, SR_CTAID.Z ;  /* 0x00000000002479c3 */ /* 0x000e620000002700 */
[----:B------:R-:W-:-:S05]  /*1510*/  CS2R.32 R3, SR_CgaSize ;  /* 0x0000000000037805 */ /* 0x000fca0000008a00 */
[----:B------:R-:W-:-:S05]  /*1520*/  IMAD R3, R3, -0xa0, RZ ;  /* 0xffffff6003037824 */ /* 0x000fca00078e02ff */
[----:B------:R-:W-:-:S14]  /*1530*/  R2UR UR57, R3 ;  /* 0x00000000033972ca */ /* 0x000fdc00000e0000 */
[----:B------:R-:W3:Y:S01]  /*1540*/  LDCU UR57, c[0x0][UR57+0x2a4] ;  /* 0x00005480393977ac */ /* 0x000ee20008000800 */
[----:B------:R-:W3:Y:S01]  /*1550*/  LDCU UR40, c[0x0][0xb24] ;  /* 0x00016480ff2877ac */ /* 0x000ee20008000800 */
[----:B-1----:R-:W-:Y:S01]  /*1560*/  I2FP.F32.U32 R3, UR7 ;  /* 0x0000000700037c45 */ /* 0x002fe20008201000 */
[----:B------:R-:W1:Y:S04]  /*1570*/  LDCU UR26, c[0x0][0xb30] ;  /* 0x00016600ff1a77ac */ /* 0x000e680008000800 */
[----:B--2---:R-:W-:Y:S01]  /*1580*/  FMUL R3, R3, UR5 ;  /* 0x0000000503037c20 */ /* 0x004fe20008400000 */
[----:B------:R-:W-:Y:S01]  /*1590*/  USHF.L.U32 UR24, UR48, 0x9, URZ ;  /* 0x0000000930187899 */ /* 0x000fe200080006ff */
[----:B----4-:R-:W-:Y:S01]  /*15a0*/  I2FP.F32.U32 R2, UR8 ;  /* 0x0000000800027c45 */ /* 0x010fe20008201000 */
[----:B---3--:R-:W-:-:S03]  /*15b0*/  UISETP.GE.AND UP2, UPT, UR23, 0x1, UPT ;  /* 0x000000011700788c */ /* 0x008fc6000bf46270 */
[----:B------:R-:W2:Y:S01]  /*15c0*/  F2I.U32.TRUNC.NTZ R3, R3 ;  /* 0x0000000300037305 */ /* 0x000ea2000020f000 */
[----:B------:R-:W-:Y:S01]  /*15d0*/  UMOV UR46, UR7 ;  /* 0x00000007002e7c82 */ /* 0x000fe20008000000 */
[----:B------:R-:W-:Y:S01]  /*15e0*/  FMUL R2, R2, UR4 ;  /* 0x0000000402027c20 */ /* 0x000fe20008400000 */
[----:B------:R-:W-:-:S05]  /*15f0*/  UMOV UR45, UR8 ;  /* 0x00000008002d7c82 */ /* 0x000fca0008000000 */
[----:B------:R-:W3:Y:S01]  /*1600*/  F2I.U32.TRUNC.NTZ R2, R2 ;  /* 0x0000000200027305 */ /* 0x000ee2000020f000 */
[----:B--2---:R-:W-:Y:S02]  /*1610*/  R2UR UR4, R3 ;  /* 0x00000000030472ca */ /* 0x004fe400000e0000 */
[----:B---3--:R-:W-:Y:S02]  /*1620*/  R2UR UR6, R2 ;  /* 0x00000000020672ca */ /* 0x008fe400000e0000 */
[----:B------:R-:W-:-:S09]  /*1630*/  PRMT R2, RZ, 0x7610, R2 ;  /* 0x00007610ff027816 */ /* 0x000fd20000000002 */
[----:B------:R-:W-:-:S04]  /*1640*/  UIADD3 UR5, UPT, UPT, -UR4, URZ, URZ ;  /* 0x000000ff04057290 */ /* 0x000fc8000fffe1ff */
[----:B------:R-:W-:Y:S02]  /*1650*/  UIMAD UR60, UR60, UR5, UR7 ;  /* 0x000000053c3c72a4 */ /* 0x000fe4000f8e0207 */
[----:B------:R-:W-:-:S04]  /*1660*/  UIADD3 UR4, UPT, UPT, -UR6, URZ, URZ ;  /* 0x000000ff06047290 */ /* 0x000fc8000fffe1ff */
[----:B------:R-:W-:Y:S01]  /*1670*/  UIMAD UR57, UR57, UR4, UR8 ;  /* 0x00000004393972a4 */ /* 0x000fe2000f8e0208 */
[----:B-1----:R-:W-:Y:S11]  /*1680*/  BRA.U UP4, `(.L_x_18) ;  /* 0x0000000104407547 */ /* 0x002ff6000b800000 */
[----:B------:R-:W-:Y:S02]  /*1690*/  UISETP.NE.AND UP0, UPT, UR57, URZ, UPT ;  /* 0x000000ff3900728c */ /* 0x000fe4000bf05270 */
[----:B------:R-:W-:Y:S02]  /*16a0*/  UISETP.NE.AND UP1, UPT, UR57, 0x1, UPT ;  /* 0x000000013900788c */ /* 0x000fe4000bf25270 */
[----:B------:R-:W-:Y:S02]  /*16b0*/  UISETP.EQ.OR UP0, UPT, UR60, URZ, !UP0 ;  /* 0x000000ff3c00728c */ /* 0x000fe4000c702670 */
[----:B------:R-:W-:Y:S02]  /*16c0*/  USEL UR5, URZ, 0x2, UP1 ;  /* 0x00000002ff057887 */ /* 0x000fe40008800000 */
[----:B------:R-:W-:Y:S02]  /*16d0*/  USEL UR8, URZ, 0x1, !UP0 ;  /* 0x00000001ff087887 */ /* 0x000fe4000c000000 */
[----:B------:R-:W-:-:S02]  /*16e0*/  UISETP.NE.AND UP0, UPT, UR57, 0x2, UPT ;  /* 0x000000023900788c */ /* 0x000fc4000bf05270 */
[----:B------:R-:W-:Y:S02]  /*16f0*/  UISETP.NE.AND UP1, UPT, UR57, 0x3, UPT ;  /* 0x000000033900788c */ /* 0x000fe4000bf25270 */
[----:B------:R-:W-:Y:S02]  /*1700*/  USEL UR4, URZ, 0x4, UP0 ;  /* 0x00000004ff047887 */ /* 0x000fe40008000000 */
[----:B------:R-:W-:Y:S02]  /*1710*/  UISETP.NE.AND UP0, UPT, UR60, URZ, UPT ;  /* 0x000000ff3c00728c */ /* 0x000fe4000bf05270 */
[----:B------:R-:W-:Y:S02]  /*1720*/  USEL UR6, URZ, 0x8, UP1 ;  /* 0x00000008ff067887 */ /* 0x000fe40008800000 */
[----:B------:R-:W-:Y:S02]  /*1730*/  USEL UR7, UR5, 0x2, UP0 ;  /* 0x0000000205077887 */ /* 0x000fe40008000000 */
[----:B------:R-:W-:-:S02]  /*1740*/  USEL UR4, UR4, 0x4, UP0 ;  /* 0x0000000404047887 */ /* 0x000fc40008000000 */
[----:B------:R-:W-:Y:S02]  /*1750*/  USEL UR5, UR6, 0x8, UP0 ;  /* 0x0000000806057887 */ /* 0x000fe40008000000 */
[----:B------:R-:W-:-:S04]  /*1760*/  UIADD3 UR4, UPT, UPT, UR4, UR7, UR8 ;  /* 0x0000000704047290 */ /* 0x000fc8000fffe008 */
[----:B------:R-:W-:-:S06]  /*1770*/  UIADD3 UR4, UPT, UPT, UR4, UR5, URZ ;  /* 0x0000000504047290 */ /* 0x000fcc000fffe0ff */
[----:B------:R-:W-:Y:S02]  /*1780*/  MOV R2, UR4 ;  /* 0x0000000400027c02 */ /* 0x000fe40008000f00 */
.L_x_18:
[----:B------:R-:W-:Y:S05]  /*1790*/  BRA.U !UP2, `(.L_x_19) ;  /* 0x000000010ad47547 */ /* 0x000fea000b800000 */
[----:B------:R-:W1:Y:S01]  /*17a0*/  LDCU.128 UR12, c[0x0][0xb10] ;  /* 0x00016200ff0c77ac */ /* 0x000e620008000c00 */
[----:B------:R-:W2:Y:S01]  /*17b0*/  LDCU UR6, c[0x0][0x370] ;  /* 0x00006e00ff0677ac */ /* 0x000ea20008000800 */
[----:B------:R-:W3:Y:S01]  /*17c0*/  LDCU UR5, c[0x0][0x374] ;  /* 0x00006e80ff0577ac */ /* 0x000ee20008000800 */
[----:B------:R-:W4:Y:S01]  /*17d0*/  LDCU UR25, c[0x0][0xb0c] ;  /* 0x00016180ff1977ac */ /* 0x000f220008000800 */
[----:B------:R-:W4:Y:S01]  /*17e0*/  LDCU UR4, c[0x0][0xb20] ;  /* 0x00016400ff0477ac */ /* 0x000f220008000800 */
[----:B------:R-:W4:Y:S01]  /*17f0*/  LDCU.64 UR8, c[0x0][0xb28] ;  /* 0x00016500ff0877ac */ /* 0x000f220008000a00 */
[----:B-1----:R-:W-:Y:S02]  /*1800*/  UISETP.NE.AND UP0, UPT, UR14, 0x1, UPT ;  /* 0x000000010e00788c */ /* 0x002fe4000bf05270 */
[----:B---3--:R-:W-:Y:S02]  /*1810*/  UIMAD.WIDE.U32 UR10, UR5, UR15, URZ ;  /* 0x0000000f050a72a5 */ /* 0x008fe4000f8e00ff */
[----:B--2---:R-:W-:-:S02]  /*1820*/  UIMAD.WIDE.U32 UR18, UR6, UR12, URZ ;  /* 0x0000000c061272a5 */ /* 0x004fc4000f8e00ff */
[----:B----4-:R-:W-:Y:S02]  /*1830*/  UISETP.NE.AND UP1, UPT, UR25, 0x1, UPT ;  /* 0x000000011900788c */ /* 0x010fe4000bf25270 */
[----:B------:R-:W-:Y:S01]  /*1840*/  UISETP.NE.AND UP2, UPT, UR23, 0x1, UPT ;  /* 0x000000011700788c */ /* 0x000fe2000bf45270 */
[----:B------:R-:W-:Y:S02]  /*1850*/  UMOV UR10, UR11 ;  /* 0x0000000b000a7c82 */ /* 0x000fe40008000000 */
[----:B------:R-:W-:Y:S01]  /*1860*/  UMOV UR18, UR19 ;  /* 0x0000001300127c82 */ /* 0x000fe20008000000 */
[----:B------:R-:W-:Y:S02]  /*1870*/  @UP0 USHF.R.U32.HI UR5, URZ, UR4, UR10 ;  /* 0x00000004ff050299 */ /* 0x000fe4000801160a */
[----:B------:R-:W-:Y:S02]  /*1880*/  UIMAD.WIDE.U32 UR20, UR45, UR15, URZ ;  /* 0x0000000f2d1472a5 */ /* 0x000fe4000f8e00ff */
[----:B------:R-:W-:-:S02]  /*1890*/  UIMAD.WIDE.U32 UR10, UR5, UR8, URZ ;  /* 0x00000008050a72a5 */ /* 0x000fc4000f8e00ff */
[----:B------:R-:W-:Y:S02]  /*18a0*/  @UP1 USHF.R.U32.HI UR6, URZ, UR13, UR18 ;  /* 0x0000000dff061299 */ /* 0x000fe40008011612 */
[----:B------:R-:W-:Y:S02]  /*18b0*/  UIMAD.WIDE.U32 UR16, UR46, UR12, URZ ;  /* 0x0000000c2e1072a5 */ /* 0x000fe4000f8e00ff */
[----:B------:R-:W-:Y:S01]  /*18c0*/  UIMAD.WIDE.U32 UR18, UR6, UR8, URZ ;  /* 0x00000008061272a5 */ /* 0x000fe2000f8e00ff */
[----:B------:R-:W-:Y:S01]  /*18d0*/  UMOV UR20, UR21 ;  /* 0x0000001500147c82 */ /* 0x000fe20008000000 */
[----:B------:R-:W-:Y:S01]  /*18e0*/  UMOV UR10, UR11 ;  /* 0x0000000b000a7c82 */ /* 0x000fe20008000000 */
[----:B------:R-:W-:Y:S02]  /*18f0*/  USHF.R.U32.HI UR20, URZ, UR4, UR20 ;  /* 0x00000004ff147299 */ /* 0x000fe40008011614 */
[----:B------:R-:W-:Y:S02]  /*1900*/  @UP2 USHF.R.U32.HI UR5, URZ, UR9, UR10 ;  /* 0x00000009ff052299 */ /* 0x000fe4000801160a */
[----:B------:R-:W-:Y:S01]  /*1910*/  UMOV UR7, UR19 ;  /* 0x0000001300077c82 */ /* 0x000fe20008000000 */
[----:B------:R-:W-:Y:S01]  /*1920*/  UMOV UR16, UR17 ;  /* 0x0000001100107c82 */ /* 0x000fe20008000000 */
[----:B------:R-:W-:-:S02]  /*1930*/  @UP2 USHF.R.U32.HI UR6, URZ, UR9, UR7 ;  /* 0x00000009ff062299 */ /* 0x000fc40008011607 */
[----:B------:R-:W-:Y:S02]  /*1940*/  USHF.R.U32.HI UR13, URZ, UR13, UR16 ;  /* 0x0000000dff0d7299 */ /* 0x000fe40008011610 */
[----:B------:R-:W-:Y:S02]  /*1950*/  USEL UR4, UR45, UR20, !UP0 ;  /* 0x000000142d047287 */ /* 0x000fe4000c000000 */
[----:B------:R-:W-:Y:S02]  /*1960*/  UIMAD UR7, UR5, UR23, URZ ;  /* 0x00000017050772a4 */ /* 0x000fe4000f8e02ff */
[----:B------:R-:W-:Y:S02]  /*1970*/  USEL UR5, UR46, UR13, !UP1 ;  /* 0x0000000d2e057287 */ /* 0x000fe4000c800000 */
[----:B------:R-:W-:Y:S02]  /*1980*/  UIMAD UR12, UR6, UR23, URZ ;  /* 0x00000017060c72a4 */ /* 0x000fe4000f8e02ff */
[----:B------:R-:W-:-:S02]  /*1990*/  UISETP.GE.AND UP0, UPT, UR4, UR7, UPT ;  /* 0x000000070400728c */ /* 0x000fc4000bf06270 */
[----:B------:R-:W-:Y:S02]  /*19a0*/  UIMAD.WIDE.U32 UR10, UR4, UR8, URZ ;  /* 0x00000008040a72a5 */ /* 0x000fe4000f8e00ff */
[----:B------:R-:W-:Y:S02]  /*19b0*/  UISETP.GE.OR UP0, UPT, UR5, UR12, UP0 ;  /* 0x0000000c0500728c */ /* 0x000fe40008706670 */
[----:B------:R-:W-:Y:S02]  /*19c0*/  UIMAD.WIDE.U32 UR12, UR5, UR8, URZ ;  /* 0x00000008050c72a5 */ /* 0x000fe4000f8e00ff */
[----:B------:R-:W-:Y:S01]  /*19d0*/  UIADD3 UR10, UPT, UPT, -UR4, URZ, URZ ;  /* 0x000000ff040a7290 */ /* 0x000fe2000fffe1ff */
[----:B------:R-:W-:Y:S01]  /*19e0*/  UMOV UR8, UR11 ;  /* 0x0000000b00087c82 */ /* 0x000fe20008000000 */
[----:B------:R-:W-:Y:S02]  /*19f0*/  UIADD3 UR11, UPT, UPT, -UR5, URZ, URZ ;  /* 0x000000ff050b7290 */ /* 0x000fe4000fffe1ff */
[----:B------:R-:W-:-:S03]  /*1a00*/  USHF.R.U32.HI UR8, URZ, UR9, UR8 ;  /* 0x00000009ff087299 */ /* 0x000fc60008011608 */
[----:B------:R-:W-:Y:S01]  /*1a10*/  @!UP0 UMOV UR7, UR13 ;  /* 0x0000000d00078c82 */ /* 0x000fe20008000000 */
[----:B------:R-:W-:Y:S02]  /*1a20*/  UIMAD UR45, UR14, UR10, UR45 ;  /* 0x0000000a0e2d72a4 */ /* 0x000fe4000f8e022d */
[----:B------:R-:W-:Y:S02]  /*1a30*/  USEL UR8, UR4, UR8, !UP2 ;  /* 0x0000000804087287 */ /* 0x000fe4000d000000 */
[----:B------:R-:W-:Y:S02]  /*1a40*/  @!UP0 USHF.R.U32.HI UR7, URZ, UR9, UR7 ;  /* 0x00000009ff078299 */ /* 0x000fe40008011607 */
[----:B------:R-:W-:Y:S02]  /*1a50*/  UIADD3 UR9, UPT, UPT, -UR8, URZ, URZ ;  /* 0x000000ff08097290 */ /* 0x000fe4000fffe1ff */
[----:B------:R-:W-:Y:S02]  /*1a60*/  @!UP0 USEL UR7, UR5, UR7, !UP2 ;  /* 0x0000000705078287 */ /* 0x000fe4000d000000 */
[----:B------:R-:W-:-:S02]  /*1a70*/  UIMAD UR9, UR23, UR9, UR4 ;  /* 0x00000009170972a4 */ /* 0x000fc4000f8e0204 */
[----:B------:R-:W-:Y:S02]  /*1a80*/  @!UP0 UIADD3 UR8, UPT, UPT, UR8, -UR7, URZ ;  /* 0x8000000708088290 */ /* 0x000fe4000fffe0ff */
[----:B------:R-:W-:Y:S02]  /*1a90*/  @!UP0 UIMAD UR6, UR9, UR6, UR7 ;  /* 0x00000006090682a4 */ /* 0x000fe4000f8e0207 */
[----:B------:R-:W-:Y:S02]  /*1aa0*/  @!UP0 UIMAD UR4, UR8, UR23, UR5 ;  /* 0x00000017080482a4 */ /* 0x000fe4000f8e0205 */
[----:B------:R-:W-:Y:S02]  /*1ab0*/  UIMAD UR46, UR25, UR11, UR46 ;  /* 0x0000000b192e72a4 */ /* 0x000fe4000f8e022e */
[----:B------:R-:W-:Y:S01]  /*1ac0*/  UIMAD UR45, UR4, UR14, UR45 ;  /* 0x0000000e042d72a4 */ /* 0x000fe2000f8e022d */
[----:B------:R-:W-:Y:S02]  /*1ad0*/  @!UP0 UMOV UR5, UR6 ;  /* 0x0000000600058c82 */ /* 0x000fe40008000000 */
[----:B------:R-:W-:-:S12]  /*1ae0*/  UIMAD UR46, UR5, UR25, UR46 ;  /* 0x00000019052e72a4 */ /* 0x000fd8000f8e022e */
.L_x_19:
[----:B------:R-:W-:Y:S02]  /*1af0*/  UISETP.NE.AND UP1, UPT, UR26, 0x1, UPT ;  /* 0x000000011a00788c */ /* 0x000fe4000bf25270 */
[----:B------:R-:W-:Y:S02]  /*1b00*/  UISETP.NE.AND UP0, UPT, UR22, 0x2, UPT ;  /* 0x000000021600788c */ /* 0x000fe4000bf05270 */
[----:B------:R-:W-:-:S05]  /*1b10*/  ULOP3.LUT UR21, UR24, 0x600, URZ, 0xc0, !UPT ;  /* 0x0000060018157892 */ /* 0x000fca000f8ec0ff */
[----:B------:R-:W-:Y:S07]  /*1b20*/  BRA.U UP1, `(.L_x_20) ;  /* 0x0000000101447547 */ /* 0x000fee000b800000 */
[----:B------:R-:W1:Y:S01]  /*1b30*/  LDCU.128 UR8, c[0x0][0xb10] ;  /* 0x00016200ff0877ac */ /* 0x000e620008000c00 */
[----:B------:R-:W2:Y:S01]  /*1b40*/  LDCU UR12, c[0x0][0xb0c] ;  /* 0x00016180ff0c77ac */ /* 0x000ea20008000800 */
[----:B------:R-:W3:Y:S01]  /*1b50*/  LDCU UR13, c[0x0][0xb20] ;  /* 0x00016400ff0d77ac */ /* 0x000ee20008000800 */
[----:B-1----:R-:W-:Y:S02]  /*1b60*/  UIMAD.WIDE.U32 UR6, UR46, UR8, URZ ;  /* 0x000000082e0672a5 */ /* 0x002fe4000f8e00ff */
[----:B------:R-:W-:Y:S02]  /*1b70*/  UIMAD.WIDE.U32 UR4, UR45, UR11, URZ ;  /* 0x0000000b2d0472a5 */ /* 0x000fe4000f8e00ff */
[----:B--2---:R-:W-:Y:S02]  /*1b80*/  UISETP.NE.AND UP2, UPT, UR12, 0x1, UPT ;  /* 0x000000010c00788c */ /* 0x004fe4000bf45270 */
[----:B------:R-:W-:Y:S01]  /*1b90*/  UISETP.NE.AND UP1, UPT, UR10, 0x1, UPT ;  /* 0x000000010a00788c */ /* 0x000fe2000bf25270 */
[----:B------:R-:W-:-:S02]  /*1ba0*/  UMOV UR6, UR7 ;  /* 0x0000000700067c82 */ /* 0x000fc40008000000 */
[----:B------:R-:W-:Y:S01]  /*1bb0*/  UMOV UR4, UR5 ;  /* 0x0000000500047c82 */ /* 0x000fe20008000000 */
[----:B------:R-:W-:Y:S02]  /*1bc0*/  USHF.R.U32.HI UR6, URZ, UR9, UR6 ;  /* 0x00000009ff067299 */ /* 0x000fe40008011606 */
[----:B---3--:R-:W-:Y:S02]  /*1bd0*/  USHF.R.U32.HI UR4, URZ, UR13, UR4 ;  /* 0x0000000dff047299 */ /* 0x008fe40008011604 */
[----:B------:R-:W-:Y:S02]  /*1be0*/  USEL UR5, UR46, UR6, !UP2 ;  /* 0x000000062e057287 */ /* 0x000fe4000d000000 */
[----:B------:R-:W-:-:S04]  /*1bf0*/  USEL UR4, UR45, UR4, !UP1 ;  /* 0x000000042d047287 */ /* 0x000fc8000c800000 */
[----:B------:R-:W-:Y:S02]  /*1c00*/  UIADD3 UR6, UPT, UPT, UR5, -UR4, URZ ;  /* 0x8000000405067290 */ /* 0x000fe4000fffe0ff */
[----:B------:R-:W-:Y:S02]  /*1c10*/  UIADD3 UR4, UPT, UPT, -UR5, UR4, URZ ;  /* 0x0000000405047290 */ /* 0x000fe4000fffe1ff */
[----:B------:R-:W-:Y:S02]  /*1c20*/  UIMAD UR45, UR6, UR10, UR45 ;  /* 0x0000000a062d72a4 */ /* 0x000fe4000f8e022d */
[----:B------:R-:W-:-:S12]  /*1c30*/  UIMAD UR46, UR4, UR12, UR46 ;  /* 0x0000000c042e72a4 */ /* 0x000fd8000f8e022e */
.L_x_20:
[----:B------:R-:W-:Y:S05]  /*1c40*/  BRA.U !UP5, `(.L_x_21) ;  /* 0x000000010d0c7547 */ /* 0x000fea000b800000 */
[----:B------:R-:W-:Y:S01]  /*1c50*/  UCGABAR_WAIT ;  /* 0x0000000000007dc7 */ /* 0x000fe20008000000 */
[----:B------:R-:W-:Y:S01]  /*1c60*/  CCTL.IVALL ;  /* 0x00000000ff00798f */ /* 0x000fe20002000000 */
[----:B------:R-:W-:Y:S05]  /*1c70*/  BRA `(.L_x_22) ;  /* 0x0000000000047947 */ /* 0x000fea0003800000 */
.L_x_21:
[----:B------:R-:W-:Y:S06]  /*1c80*/  BAR.SYNC.DEFER_BLOCKING 0x0 ;  /* 0x0000000000007b1d */ /* 0x000fec0000010000 */
.L_x_22:
[----:B------:R-:W-:Y:S05]  /*1c90*/  BRA.U UP0, `(.L_x_23) ;  /* 0x0000002d00c47547 */ /* 0x000fea000b800000 */
[----:B------:R-:W1:Y:S01]  /*1ca0*/  LDCU UR6, c[0x0][0x38c] ;  /* 0x00007180ff0677ac */ /* 0x000e620008000800 */
[----:B------:R-:W-:Y:S01]  /*1cb0*/  PLOP3.LUT P1, PT, PT, PT, UP3, 0x80, 0x8 ;  /* 0x000000000008781c */ /* 0x000fe20003f2f038 */
[----:B------:R-:W-:Y:S01]  /*1cc0*/  IMAD.MOV.U32 R12, RZ, RZ, 0x1 ;  /* 0x00000001ff0c7424 */ /* 0x000fe200078e00ff */
[----:B------:R-:W-:Y:S01]  /*1cd0*/  ISETP.EQ.OR P2, PT, R0, RZ, P3 ;  /* 0x000000ff0000720c */ /* 0x000fe20001f42670 */
[----:B------:R-:W-:Y:S01]  /*1ce0*/  UISETP.NE.AND UP1, UPT, UR22, URZ, UPT ;  /* 0x000000ff1600728c */ /* 0x000fe2000bf25270 */
[----:B------:R-:W-:Y:S02]  /*1cf0*/  PLOP3.LUT P1, PT, P1, PT, PT, 0x8, 0x80 ;  /* 0x000000000080781c */ /* 0x000fe40000f2e170 */
[----:B------:R-:W-:Y:S01]  /*1d00*/  CS2R R10, SRZ ;  /* 0x00000000000a7805 */ /* 0x000fe2000001ff00 */
[----:B------:R-:W-:Y:S01]  /*1d10*/  IMAD.MOV.U32 R9, RZ, RZ, RZ ;  /* 0x000000ffff097224 */ /* 0x000fe200078e00ff */
[----:B------:R-:W2:Y:S01]  /*1d20*/  LDCU UR39, c[0x0][0x370] ;  /* 0x00006e00ff2777ac */ /* 0x000ea20008000800 */
[----:B------:R-:W-:Y:S01]  /*1d30*/  IMAD.MOV.U32 R8, RZ, RZ, 0x1 ;  /* 0x00000001ff087424 */ /* 0x000fe200078e00ff */
[----:B------:R-:W3:Y:S01]  /*1d40*/  LDCU.64 UR28, c[0x0][0x348] ;  /* 0x00006900ff1c77ac */ /* 0x000ee20008000a00 */
[----:B------:R-:W-:-:S02]  /*1d50*/  USHF.R.U32.HI UR44, URZ, 0x5, UR21 ;  /* 0x00000005ff2c7899 */ /* 0x000fc40008011615 */
[----:B-1----:R-:W-:Y:S02]  /*1d60*/  UIADD3 UR5, UPT, UPT, UR6, 0x1f, URZ ;  /* 0x0000001f06057890 */ /* 0x002fe4000fffe0ff */
[----:B------:R-:W-:Y:S02]  /*1d70*/  UIADD3 UR47, UPT, UPT, UR6, 0x3e, URZ ;  /* 0x0000003e062f7890 */ /* 0x000fe4000fffe0ff */
[----:B------:R-:W-:Y:S01]  /*1d80*/  USHF.R.S32.HI UR4, URZ, 0x1f, UR5 ;  /* 0x0000001fff047899 */ /* 0x000fe20008011405 */
[----:B------:R-:W1:Y:S03]  /*1d90*/  LDCU UR38, c[0x0][0x374] ;  /* 0x00006e80ff2677ac */ /* 0x000e660008000800 */
[----:B------:R-:W-:Y:S02]  /*1da0*/  ULEA.HI UR4, UR4, UR5, URZ, 0x5 ;  /* 0x0000000504047291 */ /* 0x000fe4000f8f28ff */
[----:B------:R-:W-:-:S02]  /*1db0*/  USEL UR25, UR34, 0x2, UP1 ;  /* 0x0000000222197887 */ /* 0x000fc40008800000 */
[----:B------:R-:W-:Y:S02]  /*1dc0*/  USHF.R.S32.HI UR42, URZ, 0x5, UR4 ;  /* 0x00000005ff2a7899 */ /* 0x000fe40008011404 */
[----:B------:R-:W-:Y:S02]  /*1dd0*/  UIADD3 UR4, UPT, UPT, UR6, -0x1, URZ ;  /* 0xffffffff06047890 */ /* 0x000fe4000fffe0ff */
[----:B------:R-:W-:Y:S02]  /*1de0*/  UISETP.LT.U32.AND UP0, UPT, UR42, 0x36, UPT ;  /* 0x000000362a00788c */ /* 0x000fe4000bf01070 */
[----:B------:R-:W-:Y:S02]  /*1df0*/  UISETP.GE.U32.AND UP2, UPT, UR4, -0x3f, UPT ;  /* 0xffffffc10400788c */ /* 0x000fe4000bf46070 */
[----:B------:R-:W-:Y:S01]  /*1e00*/  USEL UR41, UR42, 0x36, UP0 ;  /* 0x000000362a297887 */ /* 0x000fe20008000000 */
[----:B------:R-:W-:-:S03]  /*1e10*/  UMOV UR5, URZ ;  /* 0x000000ff00057c82 */ /* 0x000fc60008000000 */
[----:B------:R-:W-:Y:S02]  /*1e20*/  UIADD3 UR24, UPT, UPT, UR41, -0x1, URZ ;  /* 0xffffffff29187890 */ /* 0x000fe4000fffe0ff */
[----:B------:R-:W-:-:S03]  /*1e30*/  UIADD3 UR43, UPT, UPT, UR42, -UR41, URZ ;  /* 0x800000292a2b7290 */ /* 0x000fc6000fffe0ff */
[----:B------:R-:W-:-:S04]  /*1e40*/  @UP2 UIADD3 UR24, UPT, UPT, UR41, URZ, URZ ;  /* 0x000000ff29182290 */ /* 0x000fc8000fffe0ff */
[----:B-123--:R-:W-:-:S12]  /*1e50*/  UIADD3 UR24, UPT, UPT, UR24, 0x1, URZ ;  /* 0x0000000118187890 */ /* 0x00efd8000fffe0ff */
.L_x_43:
[----:B------:R-:W-:Y:S01]  /*1e60*/  UISETP.NE.AND UP0, UPT, UR48, URZ, UPT ;  /* 0x000000ff3000728c */ /* 0x000fe2000bf05270 */
[----:B------:R-:W1:Y:S08]  /*1e70*/  S2UR UR48, SR_CgaCtaId ;  /* 0x00000000003079c3 */ /* 0x000e700000008800 */
[----:B------:R-:W-:Y:S05]  /*1e80*/  BRA.U UP0, `(.L_x_24) ;  /* 0x0000000100347547 */ /* 0x000fea000b800000 */
[----:B------:R-:W2:Y:S01]  /*1e90*/  S2R R0, SR_CgaCtaId ;  /* 0x0000000000007919 */ /* 0x000ea20000008800 */
[----:B------:R-:W-:-:S04]  /*1ea0*/  MOV R2, 0x400 ;  /* 0x0000040000027802 */ /* 0x000fc80000000f00 */
[----:B--2---:R-:W-:Y:S02]  /*1eb0*/  LEA R0, R0, R2, 0x18 ;  /* 0x0000000200007211 */ /* 0x004fe400078ec0ff */
[----:B------:R-:W-:-:S03]  /*1ec0*/  SHF.L.U32 R2, R8, 0x1f, RZ ;  /* 0x0000001f08027819 */ /* 0x000fc600000006ff */
[----:B------:R-:W-:-:S04]  /*1ed0*/  IMAD R0, R9, 0x8, R0 ;  /* 0x0000000809007824 */ /* 0x000fc800078e0200 */
[----:B------:R-:W2:Y:S02]  /*1ee0*/  SYNCS.PHASECHK.TRANS64.TRYWAIT P0, [R0+URZ+0x3f0], R2 ;  /* 0x0003f002000075a7 */ /* 0x000ea400080011ff */
[----:B--2---:R-:W-:Y:S05]  /*1ef0*/  @!P0 BRA `(.L_x_25) ;  /* 0x0000006800b48947 */ /* 0x004fea0003800000 */
.L_x_153:
[----:B------:R-:W-:Y:S01]  /*1f00*/  VIADD R9, R9, 0x1 ;  /* 0x0000000109097836 */ /* 0x000fe20000000000 */
[----:B------:R2:W-:Y:S04]  /*1f10*/  SYNCS.ARRIVE.TRANS64.A1T0 RZ, [R0+URZ+0x3e0], RZ ;  /* 0x0003e0ff00ff79a7 */ /* 0x0005e800081000ff */
[----:B------:R-:W-:-:S04]  /*1f20*/  ISETP.NE.AND P0, PT, R9, 0x2, PT ;  /* 0x000000020900780c */ /* 0x000fc80003f05270 */
[----:B------:R-:W-:Y:S02]  /*1f30*/  SEL R9, R9, RZ, P0 ;  /* 0x000000ff09097207 */ /* 0x000fe40000000000 */
[----:B--2---:R-:W-:-:S04]  /*1f40*/  SEL R0, RZ, 0x1, P0 ;  /* 0x00000001ff007807 */ /* 0x004fc80000000000 */
[----:B------:R-:W-:-:S07]  /*1f50*/  LOP3.LUT R8, R8, R0, RZ, 0x3c, !PT ;  /* 0x0000000008087212 */ /* 0x000fce00078e3cff */
.L_x_24:
[----:B------:R-:W-:Y:S01]  /*1f60*/  UMOV UR6, 0x400 ;  /* 0x0000040000067882 */ /* 0x000fe20000000000 */
[----:B------:R-:W-:Y:S01]  /*1f70*/  SHF.L.U32 R0, R12, 0x1f, RZ ;  /* 0x0000001f0c007819 */ /* 0x000fe200000006ff */
[----:B-1----:R-:W-:Y:S02]  /*1f80*/  ULEA UR6, UR48, UR6, 0x18 ;  /* 0x0000000630067291 */ /* 0x002fe4000f8ec0ff */
[----:B------:R-:W-:Y:S02]  /*1f90*/  UISETP.GE.U32.AND UP0, UPT, UR47, 0x3f, UPT ;  /* 0x0000003f2f00788c */ /* 0x000fe4000bf06070 */
[----:B------:R-:W-:Y:S02]  /*1fa0*/  ULEA UR4, UR5, UR6, 0x3 ;  /* 0x0000000605047291 */ /* 0x000fe4000f8e18ff */
[----:B------:R-:W-:Y:S02]  /*1fb0*/  USHF.L.U32 UR11, UR45, 0x6, URZ ;  /* 0x000000062d0b7899 */ /* 0x000fe400080006ff */
[----:B------:R-:W-:Y:S01]  /*1fc0*/  ULEA UR35, UR46, UR44, 0x6 ;  /* 0x0000002c2e237291 */ /* 0x000fe2000f8e30ff */
[----:B------:R-:W-:-:S04]  /*1fd0*/  UMOV UR13, URZ ;  /* 0x000000ff000d7c82 */ /* 0x000fc80008000000 */
[----:B------:R1:W2:Y:S01]  /*1fe0*/  SYNCS.PHASECHK.TRANS64.TRYWAIT P0, [UR4+0x1b0], R0 ;  /* 0x0001b000ff0075a7 */ /* 0x0002a20008001104 */
[----:B------:R-:W-:Y:S06]  /*1ff0*/  BRA.U !UP0, `(.L_x_26) ;  /* 0x0000000108bc7547 */ /* 0x000fec000b800000 */
[----:B------:R-:W-:Y:S01]  /*2000*/  UMOV UR7, URZ ;  /* 0x000000ff00077c82 */ /* 0x000fe20008000000 */
[----:B------:R-:W-:-:S05]  /*2010*/  UMOV UR4, UR5 ;  /* 0x0000000500047c82 */ /* 0x000fca0008000000 */
.L_x_32:
[----:B------:R-:W-:Y:S01]  /*2020*/  ULEA UR33, UR4, UR6, 0x3 ;  /* 0x0000000604217291 */ /* 0x000fe2000f8e18ff */
[----:B--2---:R-:W-:Y:S01]  /*2030*/  @!P3 MOV R2, 0x1000 ;  /* 0x000010000002b802 */ /* 0x004fe20000000f00 */
[----:B--2-4-:R-:W-:Y:S10]  /*2040*/  @P0 BRA `(.L_x_27) ;  /* 0x00000000000c0947 */ /* 0x014ff40003800000 */
[----:B------:R-:W-:-:S04]  /*2050*/  SHF.L.U32 R3, R12, 0x1f, RZ ;  /* 0x0000001f0c037819 */ /* 0x000fc800000006ff */
[----:B------:R-:W2:Y:S02]  /*2060*/  SYNCS.PHASECHK.TRANS64.TRYWAIT P0, [UR33+0x1b0], R3 ;  /* 0x0001b003ff0075a7 */ /* 0x000ea40008001121 */
[----:B--2---:R-:W-:Y:S05]  /*2070*/  @!P0 BRA `(.L_x_28) ;  /* 0x0000006800688947 */ /* 0x004fea0003800000 */
.L_x_27:
[----:B------:R2:W-:Y:S01]  /*2080*/  @!P3 SYNCS.ARRIVE.TRANS64 RZ, [UR33], R2 ;  /* 0x00000002ffffb9a7 */ /* 0x0005e20008000021 */
[----:B------:R-:W-:-:S04]  /*2090*/  ULOP3.LUT UR5, UR25, 0x2, URZ, 0xfc, !UPT ;  /* 0x0000000219057892 */ /* 0x000fc8000f8efcff */
[----:B------:R-:W-:-:S09]  /*20a0*/  UISETP.NE.AND UP0, UPT, UR5, 0x2, UPT ;  /* 0x000000020500788c */ /* 0x000fd2000bf05270 */
[----:B------:R-:W-:Y:S05]  /*20b0*/  BRA.U UP0, `(.L_x_29) ;  /* 0x0000000100047547 */ /* 0x000fea000b800000 */
[----:B------:R-:W-:Y:S05]  /*20c0*/  BPT.TRAP 0x1 ;  /* 0x000000040000795c */ /* 0x000fea0000300000 */
.L_x_29:
[----:B------:R-:W-:Y:S04]  /*20d0*/  BSSY.RECONVERGENT B0, `(.L_x_30) ;  /* 0x0000003000007945 */ /* 0x000fe80003800200 */
[----:B------:R-:W-:Y:S05]  /*20e0*/  @P2 BRA `(.L_x_31) ;  /* 0x0000000000042947 */ /* 0x000fea0003800000 */
[----:B------:R-:W-:Y:S05]  /*20f0*/  BPT.TRAP 0x1 ;  /* 0x000000040000795c */ /* 0x000fea0000300000 */
.L_x_31:
[----:B------:R-:W-:Y:S05]  /*2100*/  BSYNC.RECONVERGENT B0 ;  /* 0x0000000000007941 */ /* 0x000fea0003800200 */
.L_x_30:
[----:B------:R-:W-:Y:S02]  /*2110*/  UIADD3 UR5, UPT, UPT, UR4, 0x1, URZ ;  /* 0x0000000104057890 */ /* 0x000fe4000fffe0ff */
[----:B------:R-:W-:Y:S02]  /*2120*/  UIADD3 UR16, UP1, UPT, UR28, 0x80, URZ ;  /* 0x000000801c107890 */ /* 0x000fe4000ff3e0ff */
[----:B------:R-:W-:Y:S02]  /*2130*/  UISETP.NE.AND UP0, UPT, UR5, 0x36, UPT ;  /* 0x000000360500788c */ /* 0x000fe4000bf05270 */
[----:B------:R-:W-:Y:S02]  /*2140*/  USHF.L.U32 UR34, UR7, 0x5, URZ ;  /* 0x0000000507227899 */ /* 0x000fe400080006ff */
[----:B------:R-:W-:Y:S02]  /*2150*/  USEL UR9, URZ, 0x1, UP0 ;  /* 0x00000001ff097887 */ /* 0x000fe40008000000 */
[----:B------:R-:W-:-:S02]  /*2160*/  USEL UR5, UR5, URZ, UP0 ;  /* 0x000000ff05057287 */ /* 0x000fc40008000000 */
[----:B------:R-:W-:Y:S02]  /*2170*/  UIADD3 UR14, UP0, UPT, UR28, 0x180, URZ ;  /* 0x000001801c0e7890 */ /* 0x000fe4000ff1e0ff */
[----:B------:R-:W-:Y:S01]  /*2180*/  ULEA UR8, UR5, UR6, 0x3 ;  /* 0x0000000605087291 */ /* 0x000fe2000f8e18ff */
[----:B------:R-:W-:Y:S01]  /*2190*/  LOP3.LUT R12, R12, UR9, RZ, 0x3c, !PT ;  /* 0x000000090c0c7c12 */ /* 0x000fe2000f8e3cff */
[----:B------:R-:W-:Y:S02]  /*21a0*/  UIADD3.X UR17, UPT, UPT, URZ, UR29, URZ, UP1, !UPT ;  /* 0x0000001dff117290 */ /* 0x000fe40008ffe4ff */
[----:B------:R-:W-:Y:S01]  /*21b0*/  UIADD3.X UR15, UPT, UPT, URZ, UR29, URZ, UP0, !UPT ;  /* 0x0000001dff0f7290 */ /* 0x000fe200087fe4ff */
[----:B-1----:R-:W-:Y:S01]  /*21c0*/  SHF.L.U32 R0, R12, 0x1f, RZ ;  /* 0x0000001f0c007819 */ /* 0x002fe200000006ff */
[----:B------:R-:W-:Y:S01]  /*21d0*/  UMOV UR18, 0x0 ;  /* 0x0000000000127882 */ /* 0x000fe20000000000 */
[----:B------:R-:W-:Y:S01]  /*21e0*/  UMOV UR19, 0x10000000 ;  /* 0x1000000000137882 */ /* 0x000fe20000000000 */
[----:B------:R-:W-:Y:S01]  /*21f0*/  UMOV UR12, UR36 ;  /* 0x00000024000c7c82 */ /* 0x000fe20008000000 */
[----:B------:R3:W4:Y:S01]  /*2200*/  SYNCS.PHASECHK.TRANS64.TRYWAIT P0, [UR8+0x1b0], R0 ;  /* 0x0001b000ff0075a7 */ /* 0x0007220008001108 */
[----:B------:R-:W-:Y:S01]  /*2210*/  USHF.L.U32 UR8, UR4, 0xb, URZ ;  /* 0x0000000b04087899 */ /* 0x000fe200080006ff */
[----:B------:R-:W-:-:S02]  /*2220*/  UMOV UR9, UR33 ;  /* 0x0000002100097c82 */ /* 0x000fc40008000000 */
[----:B------:R-:W-:Y:S01]  /*2230*/  UMOV UR4, 0xf0000 ;  /* 0x000f000000047882 */ /* 0x000fe20000000000 */
[----:B------:R-:W-:Y:S02]  /*2240*/  ULOP3.LUT UR32, UR8, UR21, URZ, 0xfc, !UPT ;  /* 0x0000001508207292 */ /* 0x000fe4000f8efcff */
[----:B------:R-:W-:Y:S02]  /*2250*/  UIADD3 UR8, UPT, UPT, UR6, 0x1d800, UR8 ;  /* 0x0001d80006087890 */ /* 0x000fe4000fffe008 */
[----:B------:R-:W-:Y:S01]  /*2260*/  UIADD3 UR32, UPT, UPT, UR6, 0x2800, UR32 ;  /* 0x0000280006207890 */ /* 0x000fe2000fffe020 */
[----:B------:R-:W-:Y:S01]  /*2270*/  UMOV UR10, UR34 ;  /* 0x00000022000a7c82 */ /* 0x000fe20008000000 */
[----:B------:R-:W-:Y:S01]  /*2280*/  UIADD3 UR7, UPT, UPT, UR7, 0x1, URZ ;  /* 0x0000000107077890 */ /* 0x000fe2000fffe0ff */
[----:B------:R-:W-:-:S03]  /*2290*/  UMOV UR13, UR24 ;  /* 0x00000018000d7c82 */ /* 0x000fc60008000000 */
[----:B------:R-:W-:-:S03]  /*22a0*/  UISETP.NE.AND UP0, UPT, UR7, UR24, UPT ;  /* 0x000000180700728c */ /* 0x000fc6000bf05270 */
[----:B------:R1:W-:Y:S01]  /*22b0*/  UTMALDG.3D.MULTICAST [UR32], [UR16], UR4, desc[UR18] ;  /* 0x00001220100073b4 */ /* 0x0003e20008011804 */
[----:B------:R3:W-:Y:S01]  /*22c0*/  UTMALDG.3D [UR8], [UR14], desc[UR18] ;  /* 0x000012080e0075b4 */ /* 0x0007e20008011000 */
[----:B-1----:R-:W-:-:S04]  /*22d0*/  UMOV UR4, UR5 ;  /* 0x0000000500047c82 */ /* 0x002fc80008000000 */
[----:B---3--:R-:W-:Y:S05]  /*22e0*/  BRA.U UP0, `(.L_x_32) ;  /* 0xfffffffd004c7547 */ /* 0x008fea000b83ffff */
.L_x_26:
[----:B------:R-:W-:Y:S01]  /*22f0*/  ULEA UR4, UR5, UR6, 0x3 ;  /* 0x0000000605047291 */ /* 0x000fe2000f8e18ff */
[----:B-1----:R-:W-:Y:S01]  /*2300*/  SHF.L.U32 R0, R12, 0x1f, RZ ;  /* 0x0000001f0c007819 */ /* 0x002fe200000006ff */
[----:B------:R-:W-:Y:S01]  /*2310*/  @!P1 SYNCS.ARRIVE.TRANS64.A1T0 RZ, [UR6+0x378], RZ ;  /* 0x000378ffffff99a7 */ /* 0x000fe20008100006 */
[----:B------:R-:W-:-:S06]  /*2320*/  UISETP.GT.AND UP0, UPT, UR42, UR41, UPT ;  /* 0x000000292a00728c */ /* 0x000fcc000bf04270 */
[----:B--2-4-:R1:W2:Y:S03]  /*2330*/  SYNCS.PHASECHK.TRANS64.TRYWAIT P0, [UR4+0x1b0], R0 ;  /* 0x0001b000ff0075a7 */ /* 0x0142a60008001104 */
[----:B------:R-:W-:Y:S05]  /*2340*/  BRA.U !UP0, `(.L_x_33) ;  /* 0x0000000108c07547 */ /* 0x000fea000b800000 */
[----:B------:R-:W-:Y:S01]  /*2350*/  UIADD3 UR26, UPT, UPT, UR43, UR13, URZ ;  /* 0x0000000d2b1a7290 */ /* 0x000fe2000fffe0ff */
[----:B------:R-:W-:-:S11]  /*2360*/  UMOV UR4, UR5 ;  /* 0x0000000500047c82 */ /* 0x000fd60008000000 */
.L_x_39:
[----:B------:R-:W-:Y:S01]  /*2370*/  ULEA UR17, UR4, UR6, 0x3 ;  /* 0x0000000604117291 */ /* 0x000fe2000f8e18ff */
[----:B--2---:R-:W-:Y:S01]  /*2380*/  @!P3 MOV R2, 0x1000 ;  /* 0x000010000002b802 */ /* 0x004fe20000000f00 */
[----:B--2-4-:R-:W-:Y:S10]  /*2390*/  @P0 BRA `(.L_x_34) ;  /* 0x00000000000c0947 */ /* 0x014ff40003800000 */
[----:B------:R-:W-:-:S04]  /*23a0*/  SHF.L.U32 R3, R12, 0x1f, RZ ;  /* 0x0000001f0c037819 */ /* 0x000fc800000006ff */
[----:B------:R-:W2:Y:S02]  /*23b0*/  SYNCS.PHASECHK.TRANS64.TRYWAIT P0, [UR17+0x1b0], R3 ;  /* 0x0001b003ff0075a7 */ /* 0x000ea40008001111 */
[----:B--2---:R-:W-:Y:S05]  /*23c0*/  @!P0 BRA `(.L_x_35) ;  /* 0x0000006400ac8947 */ /* 0x004fea0003800000 */
.L_x_34:
[----:B------:R2:W-:Y:S01]  /*23d0*/  @!P3 SYNCS.ARRIVE.TRANS64 RZ, [UR17], R2 ;  /* 0x00000002ffffb9a7 */ /* 0x0005e20008000011 */
[----:B------:R-:W-:-:S04]  /*23e0*/  ULOP3.LUT UR5, UR25, 0x2, URZ, 0xfc, !UPT ;  /* 0x0000000219057892 */ /* 0x000fc8000f8efcff */
[----:B------:R-:W-:-:S09]  /*23f0*/  UISETP.NE.AND UP0, UPT, UR5, 0x2, UPT ;  /* 0x000000020500788c */ /* 0x000fd2000bf05270 */
[----:B------:R-:W-:Y:S05]  /*2400*/  BRA.U UP0, `(.L_x_36) ;  /* 0x0000000100047547 */ /* 0x000fea000b800000 */
[----:B------:R-:W-:Y:S05]  /*2410*/  BPT.TRAP 0x1 ;  /* 0x000000040000795c */ /* 0x000fea0000300000 */
.L_x_36:
[----:B------:R-:W-:Y:S04]  /*2420*/  BSSY.RECONVERGENT B0, `(.L_x_37) ;  /* 0x0000003000007945 */ /* 0x000fe80003800200 */
[----:B------:R-:W-:Y:S05]  /*2430*/  @P2 BRA `(.L_x_38) ;  /* 0x0000000000042947 */ /* 0x000fea0003800000 */
[----:B------:R-:W-:Y:S05]  /*2440*/  BPT.TRAP 0x1 ;  /* 0x000000040000795c */ /* 0x000fea0000300000 */
.L_x_38:
[----:B------:R-:W-:Y:S05]  /*2450*/  BSYNC.RECONVERGENT B0 ;  /* 0x0000000000007941 */ /* 0x000fea0003800200 */
.L_x_37:
[----:B------:R-:W-:Y:S02]  /*2460*/  UIADD3 UR5, UPT, UPT, UR4, 0x1, URZ ;  /* 0x0000000104057890 */ /* 0x000fe4000fffe0ff */
[----:B------:R-:W-:Y:S02]  /*2470*/  UIADD3 UR14, UP1, UPT, UR28, 0x80, URZ ;  /* 0x000000801c0e7890 */ /* 0x000fe4000ff3e0ff */
[----:B------:R-:W-:Y:S02]  /*2480*/  UISETP.NE.AND UP0, UPT, UR5, 0x36, UPT ;  /* 0x000000360500788c */ /* 0x000fe4000bf05270 */
[----:B------:R-:W-:Y:S02]  /*2490*/  USHF.L.U32 UR18, UR13, 0x5, URZ ;  /* 0x000000050d127899 */ /* 0x000fe400080006ff */
[----:B------:R-:W-:Y:S02]  /*24a0*/  USEL UR8, URZ, 0x1, UP0 ;  /* 0x00000001ff087887 */ /* 0x000fe40008000000 */
[----:B------:R-:W-:-:S02]  /*24b0*/  USEL UR5, UR5, URZ, UP0 ;  /* 0x000000ff05057287 */ /* 0x000fc40008000000 */
[----:B------:R-:W-:Y:S02]  /*24c0*/  UIADD3 UR22, UP0, UPT, UR28, 0x180, URZ ;  /* 0x000001801c167890 */ /* 0x000fe4000ff1e0ff */
[----:B------:R-:W-:Y:S01]  /*24d0*/  LOP3.LUT R12, R12, UR8, RZ, 0x3c, !PT ;  /* 0x000000080c0c7c12 */ /* 0x000fe2000f8e3cff */
[----:B------:R-:W-:Y:S02]  /*24e0*/  USHF.L.U32 UR8, UR4, 0xb, URZ ;  /* 0x0000000b04087899 */ /* 0x000fe400080006ff */
[----:B------:R-:W-:Y:S01]  /*24f0*/  ULEA UR7, UR5, UR6, 0x3 ;  /* 0x0000000605077291 */ /* 0x000fe2000f8e18ff */
[----:B-1----:R-:W-:Y:S01]  /*2500*/  SHF.L.U32 R0, R12, 0x1f, RZ ;  /* 0x0000001f0c007819 */ /* 0x002fe200000006ff */
[----:B------:R-:W-:Y:S02]  /*2510*/  ULOP3.LUT UR16, UR8, UR21, URZ, 0xfc, !UPT ;  /* 0x0000001508107292 */ /* 0x000fe4000f8efcff */
[----:B------:R-:W-:Y:S02]  /*2520*/  UIADD3.X UR15, UPT, UPT, URZ, UR29, URZ, UP1, !UPT ;  /* 0x0000001dff0f7290 */ /* 0x000fe40008ffe4ff */
[----:B------:R-:W-:-:S02]  /*2530*/  UIADD3 UR16, UPT, UPT, UR6, 0x2800, UR16 ;  /* 0x0000280006107890 */ /* 0x000fc4000fffe010 */
[----:B------:R-:W-:Y:S01]  /*2540*/  UIADD3 UR8, UPT, UPT, UR6, 0x1d800, UR8 ;  /* 0x0001d80006087890 */ /* 0x000fe2000fffe008 */
[----:B------:R3:W4:Y:S01]  /*2550*/  SYNCS.PHASECHK.TRANS64.TRYWAIT P0, [UR7+0x1b0], R0 ;  /* 0x0001b000ff0075a7 */ /* 0x0007220008001107 */
[----:B------:R-:W-:Y:S01]  /*2560*/  UIADD3.X UR23, UPT, UPT, URZ, UR29, URZ, UP0, !UPT ;  /* 0x0000001dff177290 */ /* 0x000fe200087fe4ff */
[----:B------:R-:W-:Y:S01]  /*2570*/  UMOV UR4, 0xf0000 ;  /* 0x000f000000047882 */ /* 0x000fe20000000000 */
[----:B------:R-:W-:Y:S01]  /*2580*/  UMOV UR30, 0x0 ;  /* 0x00000000001e7882 */ /* 0x000fe20000000000 */
[----:B------:R-:W-:Y:S01]  /*2590*/  UMOV UR31, 0x10000000 ;  /* 0x10000000001f7882 */ /* 0x000fe20000000000 */
[----:B------:R-:W-:Y:S01]  /*25a0*/  UMOV UR19, UR35 ;  /* 0x0000002300137c82 */ /* 0x000fe20008000000 */
[----:B------:R-:W-:Y:S01]  /*25b0*/  UMOV UR20, UR36 ;  /* 0x0000002400147c82 */ /* 0x000fe20008000000 */
[----:B------:R-:W-:Y:S01]  /*25c0*/  UMOV UR12, UR36 ;  /* 0x00000024000c7c82 */ /* 0x000fe20008000000 */
[----:B------:R-:W-:Y:S01]  /*25d0*/  UMOV UR9, UR17 ;  /* 0x0000001100097c82 */ /* 0x000fe20008000000 */
[----:B------:R-:W-:Y:S01]  /*25e0*/  UMOV UR10, UR18 ;  /* 0x00000012000a7c82 */ /* 0x000fe20008000000 */
[----:B------:R1:W-:Y:S01]  /*25f0*/  UTMALDG.3D.MULTICAST [UR16], [UR14], UR4, desc[UR30] ;  /* 0x00001e100e0073b4 */ /* 0x0003e20008011804 */
[----:B------:R-:W-:-:S04]  /*2600*/  UIADD3 UR13, UPT, UPT, UR13, 0x1, URZ ;  /* 0x000000010d0d7890 */ /* 0x000fc8000fffe0ff */
[----:B------:R-:W-:Y:S01]  /*2610*/  UISETP.NE.AND UP0, UPT, UR13, UR26, UPT ;  /* 0x0000001a0d00728c */ /* 0x000fe2000bf05270 */
[----:B------:R3:W-:Y:S01]  /*2620*/  UTMALDG.3D [UR8], [UR22], desc[UR30] ;  /* 0x00001e08160075b4 */ /* 0x0007e20008011000 */
[----:B-1----:R-:W-:-:S07]  /*2630*/  UMOV UR4, UR5 ;  /* 0x0000000500047c82 */ /* 0x002fce0008000000 */
[----:B---3--:R-:W-:Y:S05]  /*2640*/  BRA.U UP0, `(.L_x_39) ;  /* 0xfffffffd00487547 */ /* 0x008fea000b83ffff */
.L_x_33:
[C---:B------:R-:W-:Y:S01]  /*2650*/  LEA R3, R11.reuse, UR6, 0x3 ;  /* 0x000000060b037c11 */ /* 0x040fe2000f8e18ff */
[----:B------:R-:W-:Y:S01]  /*2660*/  NOP ;  /* 0x0000000000007918 */ /* 0x000fe20000000000 */
[----:B-1----:R-:W-:Y:S02]  /*2670*/  SHF.L.U32 R0, R10, 0x1f, RZ ;  /* 0x0000001f0a007819 */ /* 0x002fe400000006ff */
[----:B------:R-:W-:Y:S02]  /*2680*/  LEA R4, R11, UR6, 0x4 ;  /* 0x000000060b047c11 */ /* 0x000fe4000f8e20ff */
[----:B--2-4-:R-:W1:Y:S02]  /*2690*/  SYNCS.PHASECHK.TRANS64.TRYWAIT P0, [R3+URZ+0x380], R0 ;  /* 0x00038000030075a7 */ /* 0x014e6400080011ff */
[----:B-1----:R-:W-:Y:S05]  /*26a0*/  @!P0 BRA `(.L_x_40) ;  /* 0x00000064000c8947 */ /* 0x002fea0003800000 */
.L_x_156:
[----:B------:R-:W2:Y:S01]  /*26b0*/  LDS.128 R4, [R4+0x410] ;  /* 0x0004100004047984 */ /* 0x000ea20000000c00 */
[----:B------:R-:W-:Y:S01]  /*26c0*/  UISETP.GE.AND UP0, UPT, UR40, 0x1, UPT ;  /* 0x000000012800788c */ /* 0x000fe2000bf06270 */
[----:B------:R-:W-:Y:S01]  /*26d0*/  @!PT LDS RZ, [RZ] ;  /* 0x00000000fffff984 */ /* 0x000fe20000000800 */
[----:B------:R-:W-:Y:S01]  /*26e0*/  @!PT LDS RZ, [RZ] ;  /* 0x00000000fffff984 */ /* 0x000fe20000000800 */
[----:B------:R-:W-:Y:S01]  /*26f0*/  @!PT LDS RZ, [RZ] ;  /* 0x00000000fffff984 */ /* 0x000fe20000000800 */
[----:B------:R-:W-:Y:S01]  /*2700*/  @!PT LDS RZ, [RZ] ;  /* 0x00000000fffff984 */ /* 0x000fe20000000800 */
[----:B------:R3:W-:Y:S06]  /*2710*/  MEMBAR.ALL.CTA ;  /* 0x0000000000007992 */ /* 0x0007ec0000008000 */
[----:B---3--:R-:W3:Y:S01]  /*2720*/  FENCE.VIEW.ASYNC.S ;  /* 0x00000000000073c6 */ /* 0x008ee20000000000 */
[----:B--2---:R-:W-:-:S13]  /*2730*/  LOP3.LUT P0, RZ, R6, 0x1, RZ, 0xc0, !PT ;  /* 0x0000000106ff7812 */ /* 0x004fda000780c0ff */
[----:B---3--:R-:W-:Y:S01]  /*2740*/  VOTEU.ANY UP1, P0 ;  /* 0x0000000000ff7886 */ /* 0x008fe20000020100 */
[----:B------:R-:W-:-:S13]  /*2750*/  PLOP3.LUT P0, PT, PT, PT, UP1, 0x80, 0x8 ;  /* 0x000000000008781c */ /* 0x000fda0003f0f018 */
[----:B-1----:R-:W-:Y:S02]  /*2760*/  @P0 LOP3.LUT R0, R5, 0xffff, RZ, 0xc0, !PT ;  /* 0x0000ffff05000812 */ /* 0x002fe400078ec0ff */
[----:B------:R-:W-:Y:S02]  /*2770*/  @P0 MOV R2, R4 ;  /* 0x0000000400020202 */ /* 0x000fe40000000f00 */
[----:B------:R-:W-:Y:S01]  /*2780*/  @P0 R2UR UR7, R0 ;  /* 0x00000000000702ca */ /* 0x000fe200000e0000 */
[----:B------:R-:W-:Y:S01]  /*2790*/  VIADD R0, R3, 0x390 ;  /* 0x0000039003007836 */ /* 0x000fe20000000000 */
[----:B------:R-:W-:Y:S02]  /*27a0*/  @P0 SHF.R.U32.HI R4, RZ, 0x10, R5 ;  /* 0x00000010ff040819 */ /* 0x000fe40000011605 */
[----:B------:R-:W-:Y:S02]  /*27b0*/  @P0 R2UR UR8, R2 ;  /* 0x00000000020802ca */ /* 0x000fe400000e0000 */
[----:B------:R-:W-:-:S02]  /*27c0*/  PRMT R0, RZ, 0x654, R0 ;  /* 0x00000654ff007816 */ /* 0x000fc40000000000 */
[----:B------:R-:W-:Y:S02]  /*27d0*/  @P0 R2UR UR4, R4 ;  /* 0x00000000040402ca */ /* 0x000fe400000e0000 */
[----:B------:R1:W-:Y:S03]  /*27e0*/  SYNCS.ARRIVE.TRANS64.RED.A1T0 RZ, [R0+URZ], RZ ;  /* 0x000000ff00ff79a7 */ /* 0x0003e600081004ff */
[----:B------:R-:W-:-:S04]  /*27f0*/  @UP1 UMOV UR27, UR7 ;  /* 0x00000007001b1c82 */ /* 0x000fc80008000000 */
[----:B------:R-:W-:-:S04]  /*2800*/  @UP1 UMOV UR37, UR8 ;  /* 0x0000000800251c82 */ /* 0x000fc80008000000 */
[----:B------:R-:W-:Y:S01]  /*2810*/  @UP1 UMOV UR36, UR4 ;  /* 0x0000000400241c82 */ /* 0x000fe20008000000 */
[----:B------:R-:W-:Y:S05]  /*2820*/  BRA.U !UP0, `(.L_x_41) ;  /* 0x0000000108d47547 */ /* 0x000fea000b800000 */
[----:B------:R-:W2:Y:S01]  /*2830*/  LDCU.128 UR12, c[0x0][0xb10] ;  /* 0x00016200ff0c77ac */ /* 0x000ea20008000c00 */
[----:B------:R-:W3:Y:S01]  /*2840*/  LDCU UR26, c[0x0][0xb20] ;  /* 0x00016400ff1a77ac */ /* 0x000ee20008000800 */
[----:B------:R-:W4:Y:S01]  /*2850*/  LDCU UR20, c[0x0][0xb0c] ;  /* 0x00016180ff1477ac */ /* 0x000f220008000800 */
[----:B------:R-:W1:Y:S01]  /*2860*/  LDCU.64 UR10, c[0x0][0xb28] ;  /* 0x00016500ff0a77ac */ /* 0x000e620008000a00 */
[----:B------:R-:W-:Y:S02]  /*2870*/  UISETP.NE.AND UP3, UPT, UR40, 0x1, UPT ;  /* 0x000000012800788c */ /* 0x000fe4000bf65270 */
[----:B--2---:R-:W-:Y:S02]  /*2880*/  UIMAD.WIDE.U32 UR16, UR38, UR15, URZ ;  /* 0x0000000f261072a5 */ /* 0x004fe4000f8e00ff */
[----:B------:R-:W-:Y:S02]  /*2890*/  UIMAD.WIDE.U32 UR8, UR39, UR12, URZ ;  /* 0x0000000c270872a5 */ /* 0x000fe4000f8e00ff */
[----:B------:R-:W-:-:S02]  /*28a0*/  UISETP.NE.AND UP0, UPT, UR14, 0x1, UPT ;  /* 0x000000010e00788c */ /* 0x000fc4000bf05270 */
[----:B------:R-:W-:Y:S01]  /*28b0*/  UIMAD.WIDE.U32 UR22, UR27, UR15, URZ ;  /* 0x0000000f1b1672a5 */ /* 0x000fe2000f8e00ff */
[----:B------:R-:W-:Y:S02]  /*28c0*/  UMOV UR16, UR17 ;  /* 0x0000001100107c82 */ /* 0x000fe40008000000 */
[----:B------:R-:W-:Y:S01]  /*28d0*/  UMOV UR8, UR9 ;  /* 0x0000000900087c82 */ /* 0x000fe20008000000 */
[----:B---3--:R-:W-:Y:S02]  /*28e0*/  USHF.R.U32.HI UR16, URZ, UR26, UR16 ;  /* 0x0000001aff107299 */ /* 0x008fe40008011610 */
[----:B----4-:R-:W-:Y:S02]  /*28f0*/  UISETP.NE.AND UP2, UPT, UR20, 0x1, UPT ;  /* 0x000000011400788c */ /* 0x010fe4000bf45270 */
[----:B------:R-:W-:Y:S02]  /*2900*/  USHF.R.U32.HI UR8, URZ, UR13, UR8 ;  /* 0x0000000dff087299 */ /* 0x000fe40008011608 */
[----:B------:R-:W-:-:S02]  /*2910*/  USEL UR7, UR38, UR16, !UP0 ;  /* 0x0000001026077287 */ /* 0x000fc4000c000000 */
[----:B------:R-:W-:Y:S02]  /*2920*/  USEL UR8, UR39, UR8, !UP2 ;  /* 0x0000000827087287 */ /* 0x000fe4000d000000 */
[----:B-1----:R-:W-:Y:S01]  /*2930*/  UIMAD.WIDE.U32 UR16, UR7, UR10, URZ ;  /* 0x0000000a071072a5 */ /* 0x002fe2000f8e00ff */
[----:B------:R-:W-:Y:S01]  /*2940*/  UMOV UR4, UR23 ;  /* 0x0000001700047c82 */ /* 0x000fe20008000000 */
[----:B------:R-:W-:Y:S02]  /*2950*/  UIMAD.WIDE.U32 UR18, UR37, UR12, URZ ;  /* 0x0000000c251272a5 */ /* 0x000fe4000f8e00ff */
[----:B------:R-:W-:-:S03]  /*2960*/  UIMAD.WIDE.U32 UR22, UR8, UR10, URZ ;  /* 0x0000000a081672a5 */ /* 0x000fc6000f8e00ff */
[----:B------:R-:W-:Y:S01]  /*2970*/  UMOV UR16, UR17 ;  /* 0x0000001100107c82 */ /* 0x000fe20008000000 */
[----:B------:R-:W-:Y:S02]  /*2980*/  USHF.R.U32.HI UR4, URZ, UR26, UR4 ;  /* 0x0000001aff047299 */ /* 0x000fe40008011604 */
[----:B------:R-:W-:Y:S01]  /*2990*/  @UP3 USHF.R.U32.HI UR7, URZ, UR11, UR16 ;  /* 0x0000000bff073299 */ /* 0x000fe20008011610 */
[----:B------:R-:W-:Y:S01]  /*29a0*/  UMOV UR18, UR19 ;  /* 0x0000001300127c82 */ /* 0x000fe20008000000 */
[----:B------:R-:W-:Y:S01]  /*29b0*/  UMOV UR22, UR23 ;  /* 0x0000001700167c82 */ /* 0x000fe20008000000 */
[----:B------:R-:W-:Y:S02]  /*29c0*/  USHF.R.U32.HI UR13, URZ, UR13, UR18 ;  /* 0x0000000dff0d7299 */ /* 0x000fe40008011612 */
[----:B------:R-:W-:Y:S02]  /*29d0*/  USEL UR4, UR27, UR4, !UP0 ;  /* 0x000000041b047287 */ /* 0x000fe4000c000000 */
[----:B------:R-:W-:-:S02]  /*29e0*/  @UP3 USHF.R.U32.HI UR8, URZ, UR11, UR22 ;  /* 0x0000000bff083299 */ /* 0x000fc40008011616 */
[----:B------:R-:W-:Y:S02]  /*29f0*/  UIMAD UR9, UR40, UR7, URZ ;  /* 0x00000007280972a4 */ /* 0x000fe4000f8e02ff */
[----:B------:R-:W-:Y:S02]  /*2a00*/  USEL UR7, UR37, UR13, !UP2 ;  /* 0x0000000d25077287 */ /* 0x000fe4000d000000 */
[----:B------:R-:W-:Y:S02]  /*2a10*/  UIMAD UR12, UR40, UR8, URZ ;  /* 0x00000008280c72a4 */ /* 0x000fe4000f8e02ff */
[----:B------:R-:W-:Y:S02]  /*2a20*/  UISETP.GE.AND UP0, UPT, UR4, UR9, UPT ;  /* 0x000000090400728c */ /* 0x000fe4000bf06270 */
[----:B------:R-:W-:Y:S02]  /*2a30*/  UIMAD.WIDE.U32 UR16, UR4, UR10, URZ ;  /* 0x0000000a041072a5 */ /* 0x000fe4000f8e00ff */
[----:B------:R-:W-:-:S02]  /*2a40*/  UISETP.GE.OR UP0, UPT, UR7, UR12, UP0 ;  /* 0x0000000c0700728c */ /* 0x000fc40008706670 */
        /* <DEDUP_REMOVED lines=19> */
.L_x_41:
[----:B------:R-:W2:Y:S02]  /*2b80*/  LDCU UR4, c[0x0][0xb30] ;  /* 0x00016600ff0477ac */ /* 0x000ea40008000800 */
[----:B--2---:R-:W-:-:S09]  /*2b90*/  UISETP.NE.AND UP0, UPT, UR4, 0x1, UPT ;  /* 0x000000010400788c */ /* 0x004fd2000bf05270 */
[----:B------:R-:W-:Y:S05]  /*2ba0*/  BRA.U UP0, `(.L_x_42) ;  /* 0x0000000100447547 */ /* 0x000fea000b800000 */
[----:B------:R-:W2:Y:S01]  /*2bb0*/  LDCU.128 UR12, c[0x0][0xb10] ;  /* 0x00016200ff0c77ac */ /* 0x000ea20008000c00 */
[----:B------:R-:W3:Y:S01]  /*2bc0*/  LDCU UR16, c[0x0][0xb0c] ;  /* 0x00016180ff1077ac */ /* 0x000ee20008000800 */
[----:B------:R-:W4:Y:S01]  /*2bd0*/  LDCU UR17, c[0x0][0xb20] ;  /* 0x00016400ff1177ac */ /* 0x000f220008000800 */
[----:B--2---:R-:W-:Y:S02]  /*2be0*/  UIMAD.WIDE.U32 UR10, UR37, UR12, URZ ;  /* 0x0000000c250a72a5 */ /* 0x004fe4000f8e00ff */
[----:B------:R-:W-:Y:S02]  /*2bf0*/  UIMAD.WIDE.U32 UR8, UR27, UR15, URZ ;  /* 0x0000000f1b0872a5 */ /* 0x000fe4000f8e00ff */
[----:B---3--:R-:W-:Y:S02]  /*2c00*/  UISETP.NE.AND UP2, UPT, UR16, 0x1, UPT ;  /* 0x000000011000788c */ /* 0x008fe4000bf45270 */
[----:B------:R-:W-:Y:S01]  /*2c10*/  UISETP.NE.AND UP0, UPT, UR14, 0x1, UPT ;  /* 0x000000010e00788c */ /* 0x000fe2000bf05270 */
[----:B------:R-:W-:-:S02]  /*2c20*/  UMOV UR7, UR11 ;  /* 0x0000000b00077c82 */ /* 0x000fc40008000000 */
[----:B------:R-:W-:Y:S01]  /*2c30*/  UMOV UR4, UR9 ;  /* 0x0000000900047c82 */ /* 0x000fe20008000000 */
[----:B------:R-:W-:Y:S02]  /*2c40*/  USHF.R.U32.HI UR7, URZ, UR13, UR7 ;  /* 0x0000000dff077299 */ /* 0x000fe40008011607 */
[----:B----4-:R-:W-:Y:S02]  /*2c50*/  USHF.R.U32.HI UR4, URZ, UR17, UR4 ;  /* 0x00000011ff047299 */ /* 0x010fe40008011604 */
[----:B------:R-:W-:Y:S02]  /*2c60*/  USEL UR7, UR37, UR7, !UP2 ;  /* 0x0000000725077287 */ /* 0x000fe4000d000000 */
[----:B------:R-:W-:-:S04]  /*2c70*/  USEL UR4, UR27, UR4, !UP0 ;  /* 0x000000041b047287 */ /* 0x000fc8000c000000 */
[----:B------:R-:W-:Y:S02]  /*2c80*/  UIADD3 UR8, UPT, UPT, UR7, -UR4, URZ ;  /* 0x8000000407087290 */ /* 0x000fe4000fffe0ff */
[----:B------:R-:W-:Y:S02]  /*2c90*/  UIADD3 UR4, UPT, UPT, -UR7, UR4, URZ ;  /* 0x0000000407047290 */ /* 0x000fe4000fffe1ff */
[----:B------:R-:W-:Y:S02]  /*2ca0*/  UIMAD UR27, UR8, UR14, UR27 ;  /* 0x0000000e081b72a4 */ /* 0x000fe4000f8e021b */
[----:B------:R-:W-:-:S12]  /*2cb0*/  UIMAD UR37, UR4, UR16, UR37 ;  /* 0x00000010042572a4 */ /* 0x000fd8000f8e0225 */
.L_x_42:
[----:B------:R-:W-:Y:S01]  /*2cc0*/  VIADD R11, R11, 0x1 ;  /* 0x000000010b0b7836 */ /* 0x000fe20000000000 */
[----:B------:R-:W-:Y:S01]  /*2cd0*/  PLOP3.LUT P1, PT, PT, PT, PT, 0x80, 0x8 ;  /* 0x000000000008781c */ /* 0x000fe20003f2f070 */
[----:B------:R-:W-:Y:S02]  /*2ce0*/  UIADD3 UR46, UPT, UPT, UR37, UR60, URZ ;  /* 0x0000003c252e7290 */ /* 0x000fe4000fffe0ff */
[----:B------:R-:W-:Y:S01]  /*2cf0*/  UIADD3 UR45, UPT, UPT, UR27, UR57, URZ ;  /* 0x000000391b2d7290 */ /* 0x000fe2000fffe0ff */
[----:B------:R-:W-:-:S04]  /*2d00*/  ISETP.NE.AND P0, PT, R11, 0x2, PT ;  /* 0x000000020b00780c */ /* 0x000fc80003f05270 */
[----:B-1----:R-:W-:Y:S02]  /*2d10*/  SEL R0, RZ, 0x1, P0 ;  /* 0x00000001ff007807 */ /* 0x002fe40000000000 */
[----:B------:R-:W-:Y:S02]  /*2d20*/  SEL R11, R11, RZ, P0 ;  /* 0x000000ff0b0b7207 */ /* 0x000fe40000000000 */
[----:B------:R-:W-:Y:S01]  /*2d30*/  LOP3.LUT R10, R10, R0, RZ, 0x3c, !PT ;  /* 0x000000000a0a7212 */ /* 0x000fe200078e3cff */
[----:B------:R-:W-:Y:S06]  /*2d40*/  BRA.U UP1, `(.L_x_43) ;  /* 0xfffffff101447547 */ /* 0x000fec000b83ffff */
[----:B------:R-:W-:Y:S01]  /*2d50*/  UIADD3 UR7, UPT, UPT, UR6, 0x1b0, URZ ;  /* 0x000001b006077890 */ /* 0x000fe2000fffe0ff */
[----:B------:R-:W-:-:S03]  /*2d60*/  SHF.L.U32 R2, R12, 0x1f, RZ ;  /* 0x0000001f0c027819 */ /* 0x000fc600000006ff */
[----:B------:R-:W-:-:S09]  /*2d70*/  ULEA UR4, UR5, UR7, 0x3 ;  /* 0x0000000705047291 */ /* 0x000fd2000f8e18ff */
[----:B------:R-:W1:Y:S02]  /*2d80*/  SYNCS.PHASECHK.TRANS64.TRYWAIT P0, [UR4], R2 ;  /* 0x00000002ff0075a7 */ /* 0x000e640008001104 */
[----:B-1----:R-:W-:Y:S05]  /*2d90*/  @!P0 BRA `(.L_x_44) ;  /* 0x0000005c00648947 */ /* 0x002fea0003800000 */
.L_x_158:
[----:B------:R-:W-:-:S04]  /*2da0*/  UIADD3 UR4, UPT, UPT, UR5, 0x1, URZ ;  /* 0x0000000105047890 */ /* 0x000fc8000fffe0ff */
[----:B------:R-:W-:-:S04]  /*2db0*/  UISETP.NE.AND UP0, UPT, UR4, 0x36, UPT ;  /* 0x000000360400788c */ /* 0x000fc8000bf05270 */
[----:B------:R-:W-:Y:S02]  /*2dc0*/  USEL UR6, URZ, 0x1, UP0 ;  /* 0x00000001ff067887 */ /* 0x000fe40008000000 */
[----:B------:R-:W-:-:S04]  /*2dd0*/  USEL UR4, UR4, URZ, UP0 ;  /* 0x000000ff04047287 */ /* 0x000fc80008000000 */
[----:B------:R-:W-:Y:S01]  /*2de0*/  ULEA UR5, UR4, UR7, 0x3 ;  /* 0x0000000704057291 */ /* 0x000fe2000f8e18ff */
[----:B-1----:R-:W-:-:S04]  /*2df0*/  LOP3.LUT R2, R12, UR6, RZ, 0x3c, !PT ;  /* 0x000000060c027c12 */ /* 0x002fc8000f8e3cff */
[----:B------:R-:W-:-:S04]  /*2e00*/  SHF.L.U32 R3, R2, 0x1f, RZ ;  /* 0x0000001f02037819 */ /* 0x000fc800000006ff */
[----:B------:R-:W1:Y:S02]  /*2e10*/  SYNCS.PHASECHK.TRANS64.TRYWAIT P0, [UR5], R3 ;  /* 0x00000003ff0075a7 */ /* 0x000e640008001105 */
[----:B-1----:R-:W-:Y:S05]  /*2e20*/  @!P0 BRA `(.L_x_45) ;  /* 0x0000005c00588947 */ /* 0x002fea0003800000 */
.L_x_160:
[----:B------:R-:W-:-:S04]  /*2e30*/  UIADD3 UR4, UPT, UPT, UR4, 0x1, URZ ;  /* 0x0000000104047890 */ /* 0x000fc8000fffe0ff */
[----:B------:R-:W-:-:S04]  /*2e40*/  UISETP.NE.AND UP0, UPT, UR4, 0x36, UPT ;  /* 0x000000360400788c */ /* 0x000fc8000bf05270 */
[----:B------:R-:W-:Y:S02]  /*2e50*/  USEL UR6, URZ, 0x1, UP0 ;  /* 0x00000001ff067887 */ /* 0x000fe40008000000 */
[----:B------:R-:W-:-:S04]  /*2e60*/  USEL UR4, UR4, URZ, UP0 ;  /* 0x000000ff04047287 */ /* 0x000fc80008000000 */
[----:B------:R-:W-:Y:S01]  /*2e70*/  ULEA UR5, UR4, UR7, 0x3 ;  /* 0x0000000704057291 */ /* 0x000fe2000f8e18ff */
[----:B------:R-:W-:-:S04]  /*2e80*/  LOP3.LUT R2, R2, UR6, RZ, 0x3c, !PT ;  /* 0x0000000602027c12 */ /* 0x000fc8000f8e3cff */
[----:B-1----:R-:W-:-:S04]  /*2e90*/  SHF.L.U32 R3, R2, 0x1f, RZ ;  /* 0x0000001f02037819 */ /* 0x002fc800000006ff */
[----:B------:R-:W1:Y:S02]  /*2ea0*/  SYNCS.PHASECHK.TRANS64.TRYWAIT P0, [UR5], R3 ;  /* 0x00000003ff0075a7 */ /* 0x000e640008001105 */
[----:B-1----:R-:W-:Y:S05]  /*2eb0*/  @!P0 BRA `(.L_x_46) ;  /* 0x0000005c004c8947 */ /* 0x002fea0003800000 */
.L_x_162:
        /* <DEDUP_REMOVED lines=9> */
.L_x_164:
        /* <DEDUP_REMOVED lines=9> */
.L_x_166:
        /* <DEDUP_REMOVED lines=9> */
.L_x_168:
        /* <DEDUP_REMOVED lines=9> */
.L_x_170:
        /* <DEDUP_REMOVED lines=9> */
.L_x_172:
        /* <DEDUP_REMOVED lines=9> */
.L_x_174:
        /* <DEDUP_REMOVED lines=9> */
.L_x_176:
        /* <DEDUP_REMOVED lines=9> */
.L_x_178:
        /* <DEDUP_REMOVED lines=9> */
.L_x_180:
        /* <DEDUP_REMOVED lines=9> */
.L_x_182:
        /* <DEDUP_REMOVED lines=9> */
.L_x_184:
        /* <DEDUP_REMOVED lines=9> */
.L_x_186:
        /* <DEDUP_REMOVED lines=9> */
.L_x_188:
        /* <DEDUP_REMOVED lines=9> */
.L_x_190:
        /* <DEDUP_REMOVED lines=9> */
.L_x_192:
        /* <DEDUP_REMOVED lines=9> */
.L_x_194:
        /* <DEDUP_REMOVED lines=9> */
.L_x_196:
        /* <DEDUP_REMOVED lines=9> */
.L_x_198:
        /* <DEDUP_REMOVED lines=9> */
.L_x_200:
        /* <DEDUP_REMOVED lines=9> */
.L_x_202:
        /* <DEDUP_REMOVED lines=9> */
.L_x_204:
        /* <DEDUP_REMOVED lines=9> */
.L_x_206:
        /* <DEDUP_REMOVED lines=9> */
.L_x_208:
        /* <DEDUP_REMOVED lines=9> */
.L_x_210:
        /* <DEDUP_REMOVED lines=9> */
.L_x_212:
        /* <DEDUP_REMOVED lines=9> */
.L_x_214:
        /* <DEDUP_REMOVED lines=9> */
.L_x_216:
        /* <DEDUP_REMOVED lines=9> */
.L_x_218:
        /* <DEDUP_REMOVED lines=9> */
.L_x_220:
        /* <DEDUP_REMOVED lines=9> */
.L_x_222:
        /* <DEDUP_REMOVED lines=9> */
.L_x_224:
        /* <DEDUP_REMOVED lines=9> */
.L_x_226:
        /* <DEDUP_REMOVED lines=9> */
.L_x_228:
        /* <DEDUP_REMOVED lines=9> */
.L_x_230:
        /* <DEDUP_REMOVED lines=9> */
.L_x_232:
        /* <DEDUP_REMOVED lines=9> */
.L_x_234:
        /* <DEDUP_REMOVED lines=9> */
.L_x_236:
        /* <DEDUP_REMOVED lines=9> */
.L_x_238:
        /* <DEDUP_REMOVED lines=9> */
.L_x_240:
        /* <DEDUP_REMOVED lines=9> */
.L_x_242:
        /* <DEDUP_REMOVED lines=9> */
.L_x_244:
        /* <DEDUP_REMOVED lines=9> */
.L_x_246:
        /* <DEDUP_REMOVED lines=9> */
.L_x_248:
        /* <DEDUP_REMOVED lines=9> */
.L_x_250:
        /* <DEDUP_REMOVED lines=9> */
.L_x_252:
        /* <DEDUP_REMOVED lines=9> */
.L_x_254:
        /* <DEDUP_REMOVED lines=9> */
.L_x_256:
        /* <DEDUP_REMOVED lines=9> */
.L_x_258:
        /* <DEDUP_REMOVED lines=9> */
.L_x_260:
        /* <DEDUP_REMOVED lines=9> */
.L_x_262:
[----:B------:R-:W-:-:S04]  /*4ae0*/  UIADD3 UR4, UPT, UPT, UR4, 0x1, URZ ;  /* 0x0000000104047890 */ /* 0x000fc8000fffe0ff */
[----:B------:R-:W-:-:S04]  /*4af0*/  UISETP.NE.AND UP0, UPT, UR4, 0x36, UPT ;  /* 0x000000360400788c */ /* 0x000fc8000bf05270 */
[----:B------:R-:W-:Y:S02]  /*4b00*/  USEL UR5, URZ, 0x1, UP0 ;  /* 0x00000001ff057887 */ /* 0x000fe40008000000 */
[----:B------:R-:W-:-:S04]  /*4b10*/  USEL UR4, UR4, URZ, UP0 ;  /* 0x000000ff04047287 */ /* 0x000fc80008000000 */
[----:B------:R-:W-:Y:S01]  /*4b20*/  ULEA UR4, UR4, UR7, 0x3 ;  /* 0x0000000704047291 */ /* 0x000fe2000f8e18ff */
[----:B------:R-:W-:-:S04]  /*4b30*/  LOP3.LUT R2, R2, UR5, RZ, 0x3c, !PT ;  /* 0x0000000502027c12 */ /* 0x000fc8000f8e3cff */
[----:B------:R-:W-:Y:S01]  /*4b40*/  SHF.L.U32 R2, R2, 0x1f, RZ ;  /* 0x0000001f02027819 */ /* 0x000fe200000006ff */
[----:B-1----:R-:W-:-:S07]  /*4b50*/  IMAD.U32 R0, RZ, RZ, UR4 ;  /* 0x00000004ff007e24 */ /* 0x002fce000f8e00ff */
.L_x_97:
[----:B-1----:R1:W2:Y:S02]  /*4b60*/  SYNCS.PHASECHK.TRANS64.TRYWAIT P0, [R0+URZ], R2 ;  /* 0x00000002000075a7 */ /* 0x0022a400080011ff */
[----:B--2---:R-:W-:Y:S05]  /*4b70*/  @!P0 NANOSLEEP.SYNCS 0x989680 ;  /* 0x009896800000895d */ /* 0x004fea0003900000 */
[----:B------:R-:W2:Y:S02]  /*4b80*/  @!P0 SYNCS.PHASECHK.TRANS64 P0, [R0+URZ], R2 ;  /* 0x00000002000085a7 */ /* 0x000ea400080010ff */
[----:B--2---:R-:W-:Y:S05]  /*4b90*/  @P0 EXIT ;  /* 0x000000000000094d */ /* 0x004fea0003800000 */
[----:B------:R-:W-:Y:S05]  /*4ba0*/  BRA `(.L_x_97) ;  /* 0xfffffffc00ec7947 */ /* 0x000fea000383ffff */
.L_x_23:
[----:B------:R-:W-:-:S04]  /*4bb0*/  UISETP.NE.AND UP0, UPT, UR48, URZ, UPT ;  /* 0x000000ff3000728c */ /* 0x000fc8000bf05270 */
[----:B------:R-:W-:-:S09]  /*4bc0*/  UISETP.NE.OR UP0, UPT, UR22, 0x1, UP0 ;  /* 0x000000011600788c */ /* 0x000fd20008705670 */
[----:B------:R-:W-:Y:S05]  /*4bd0*/  BRA.U UP0, `(.L_x_98) ;  /* 0x0000000500487547 */ /* 0x000fea000b800000 */
[----:B------:R-:W-:Y:S01]  /*4be0*/  ISETP.GE.U32.AND P2, PT, R0, 0x4, PT ;  /* 0x000000040000780c */ /* 0x000fe20003f46070 */
[----:B------:R-:W-:Y:S01]  /*4bf0*/  IMAD.MOV.U32 R12, RZ, RZ, 0x1 ;  /* 0x00000001ff0c7424 */ /* 0x000fe200078e00ff */
[----:B------:R-:W-:Y:S02]  /*4c00*/  CS2R R10, SRZ ;  /* 0x00000000000a7805 */ /* 0x000fe4000001ff00 */
[----:B------:R-:W-:Y:S01]  /*4c10*/  CS2R R8, SRZ ;  /* 0x0000000000087805 */ /* 0x000fe2000001ff00 */
[----:B------:R-:W-:Y:S01]  /*4c20*/  UMOV UR6, 0x400 ;  /* 0x0000040000067882 */ /* 0x000fe20000000000 */
[----:B------:R-:W-:Y:S01]  /*4c30*/  UMOV UR5, URZ ;  /* 0x000000ff00057c82 */ /* 0x000fe20008000000 */
[----:B------:R-:W-:-:S12]  /*4c40*/  ULEA UR6, UR48, UR6, 0x18 ;  /* 0x0000000630067291 */ /* 0x000fd8000f8ec0ff */
.L_x_102:
[----:B------:R-:W-:Y:S02]  /*4c50*/  LEA R2, R8, UR6, 0x3 ;  /* 0x0000000608027c11 */ /* 0x000fe4000f8e18ff */
[----:B------:R-:W-:-:S03]  /*4c60*/  SHF.L.U32 R4, R9, 0x1f, RZ ;  /* 0x0000001f09047819 */ /* 0x000fc600000006ff */
[----:B------:R-:W-:Y:S01]  /*4c70*/  VIADD R5, R2, 0x3f0 ;  /* 0x000003f002057836 */ /* 0x000fe20000000000 */
[----:B------:R-:W1:Y:S02]  /*4c80*/  SYNCS.PHASECHK.TRANS64.TRYWAIT P0, [R2+URZ+0x3e0], R4 ;  /* 0x0003e004020075a7 */ /* 0x000e6400080011ff */
[----:B-1----:R-:W-:Y:S05]  /*4c90*/  @!P0 BRA `(.L_x_99) ;  /* 0x00000050009c8947 */ /* 0x002fea0003800000 */
.L_x_263:
[----:B------:R-:W-:Y:S01]  /*4ca0*/  ULEA UR4, UR5, UR6, 0x3 ;  /* 0x0000000605047291 */ /* 0x000fe2000f8e18ff */
[----:B-1----:R-:W-:Y:S01]  /*4cb0*/  PRMT R2, RZ, 0x654, R5 ;  /* 0x00000654ff027816 */ /* 0x002fe20000000005 */
[----:B------:R-:W-:Y:S01]  /*4cc0*/  @!P2 IMAD.MOV.U32 R4, RZ, RZ, 0x10 ;  /* 0x00000010ff04a424 */ /* 0x000fe200078e00ff */
[----:B------:R-:W-:Y:S01]  /*4cd0*/  SHF.L.U32 R5, R12, 0x1f, RZ ;  /* 0x0000001f0c057819 */ /* 0x000fe200000006ff */
[----:B------:R-:W-:Y:S01]  /*4ce0*/  UIADD3 UR7, UPT, UPT, UR4, 0x380, URZ ;  /* 0x0000038004077890 */ /* 0x000fe2000fffe0ff */
[----:B------:R1:W-:Y:S05]  /*4cf0*/  SYNCS.ARRIVE.TRANS64.RED.A1T0 RZ, [R2+URZ], RZ ;  /* 0x000000ff02ff79a7 */ /* 0x0003ea00081004ff */
[----:B------:R-:W-:Y:S01]  /*4d00*/  IMAD.U32 R6, RZ, RZ, UR7 ;  /* 0x00000007ff067e24 */ /* 0x000fe2000f8e00ff */
[----:B------:R-:W2:Y:S04]  /*4d10*/  SYNCS.PHASECHK.TRANS64.TRYWAIT P0, [UR4+0x390], R5 ;  /* 0x00039005ff0075a7 */ /* 0x000ea80008001104 */
[----:B------:R-:W-:Y:S01]  /*4d20*/  PRMT R6, R0, 0x654, R6 ;  /* 0x0000065400067816 */ /* 0x000fe20000000006 */
[----:B-12---:R-:W-:Y:S06]  /*4d30*/  @!P0 BRA `(.L_x_100) ;  /* 0x0000005000888947 */ /* 0x006fec0003800000 */
.L_x_265:
[----:B------:R-:W-:Y:S01]  /*4d40*/  ULEA UR8, UR5, UR6, 0x4 ;  /* 0x0000000605087291 */ /* 0x000fe2000f8e20ff */
[----:B------:R-:W-:Y:S01]  /*4d50*/  SEL R3, R6, R3, !P2 ;  /* 0x0000000306037207 */ /* 0x000fe20005000000 */
[----:B------:R-:W-:Y:S01]  /*4d60*/  UIADD3 UR9, UPT, UPT, UR4, 0x380, URZ ;  /* 0x0000038004097890 */ /* 0x000fe2000fffe0ff */
[----:B-1----:R-:W-:Y:S01]  /*4d70*/  LEA R2, R11, UR6, 0x3 ;  /* 0x000000060b027c11 */ /* 0x002fe2000f8e18ff */
[----:B------:R-:W-:Y:S01]  /*4d80*/  UIADD3 UR8, UPT, UPT, UR8, 0x410, URZ ;  /* 0x0000041008087890 */ /* 0x000fe2000fffe0ff */
[----:B------:R1:W-:Y:S01]  /*4d90*/  @!P2 SYNCS.ARRIVE.TRANS64.RED RZ, [R3+URZ], R4 ;  /* 0x0000000403ffa9a7 */ /* 0x0003e200080004ff */
[----:B------:R-:W-:Y:S01]  /*4da0*/  UIADD3 UR4, UPT, UPT, UR5, 0x1, URZ ;  /* 0x0000000105047890 */ /* 0x000fe2000fffe0ff */
[----:B------:R-:W-:-:S03]  /*4db0*/  VIADD R8, R8, 0x1 ;  /* 0x0000000108087836 */ /* 0x000fc60000000000 */
[----:B------:R-:W-:Y:S02]  /*4dc0*/  UISETP.NE.AND UP0, UPT, UR4, 0x2, UPT ;  /* 0x000000020400788c */ /* 0x000fe4000bf05270 */
[----:B------:R-:W-:Y:S01]  /*4dd0*/  ISETP.NE.AND P0, PT, R8, 0x2, PT ;  /* 0x000000020800780c */ /* 0x000fe20003f05270 */
[----:B------:R-:W-:Y:S06]  /*4de0*/  UGETNEXTWORKID.BROADCAST [UR8], [UR9] ;  /* 0x00000000080073ca */ /* 0x000fec0008000100 */
[----:B------:R-:W-:Y:S02]  /*4df0*/  USEL UR7, URZ, 0x1, UP0 ;  /* 0x00000001ff077887 */ /* 0x000fe40008000000 */
[----:B------:R-:W-:-:S04]  /*4e00*/  USEL UR5, UR4, URZ, UP0 ;  /* 0x000000ff04057287 */ /* 0x000fc80008000000 */
[----:B------:R-:W-:Y:S02]  /*4e10*/  LOP3.LUT R12, R12, UR7, RZ, 0x3c, !PT ;  /* 0x000000070c0c7c12 */ /* 0x000fe4000f8e3cff */
[----:B-1----:R-:W-:-:S04]  /*4e20*/  SHF.L.U32 R4, R10, 0x1f, RZ ;  /* 0x0000001f0a047819 */ /* 0x002fc800000006ff */
[----:B------:R-:W1:Y:S02]  /*4e30*/  SYNCS.PHASECHK.TRANS64.TRYWAIT P1, [R2+URZ+0x380], R4 ;  /* 0x00038004020075a7 */ /* 0x000e6400080211ff */
[----:B-1----:R-:W-:Y:S05]  /*4e40*/  @!P1 BRA `(.L_x_101) ;  /* 0x00000050005c9947 */ /* 0x002fea0003800000 */
.L_x_266:
[C---:B-1----:R-:W-:Y:S01]  /*4e50*/  LEA R4, R11.reuse, UR6, 0x4 ;  /* 0x000000060b047c11 */ /* 0x042fe2000f8e20ff */
[----:B------:R-:W-:Y:S01]  /*4e60*/  VIADD R2, R2, 0x390 ;  /* 0x0000039002027836 */ /* 0x000fe20000000000 */
[----:B------:R-:W-:Y:S01]  /*4e70*/  SEL R8, R8, RZ, P0 ;  /* 0x000000ff08087207 */ /* 0x000fe20000000000 */
[----:B------:R-:W-:-:S03]  /*4e80*/  VIADD R11, R11, 0x1 ;  /* 0x000000010b0b7836 */ /* 0x000fc60000000000 */
[----:B------:R-:W1:Y:S01]  /*4e90*/  LDS.128 R4, [R4+0x410] ;  /* 0x0004100004047984 */ /* 0x000e620000000c00 */
[----:B------:R-:W-:Y:S02]  /*4ea0*/  PRMT R2, RZ, 0x654, R2 ;  /* 0x00000654ff027816 */ /* 0x000fe40000000002 */
[C---:B------:R-:W-:Y:S01]  /*4eb0*/  ISETP.NE.AND P1, PT, R11.reuse, 0x2, PT ;  /* 0x000000020b00780c */ /* 0x040fe20003f25270 */
[----:B------:R-:W-:Y:S01]  /*4ec0*/  @!PT LDS RZ, [RZ] ;  /* 0x00000000fffff984 */ /* 0x000fe20000000800 */
[----:B------:R-:W-:Y:S01]  /*4ed0*/  @!PT LDS RZ, [RZ] ;  /* 0x00000000fffff984 */ /* 0x000fe20000000800 */
[----:B------:R-:W-:Y:S01]  /*4ee0*/  @!PT LDS RZ, [RZ] ;  /* 0x00000000fffff984 */ /* 0x000fe20000000800 */
[----:B------:R-:W-:Y:S01]  /*4ef0*/  @!PT LDS RZ, [RZ] ;  /* 0x00000000fffff984 */ /* 0x000fe20000000800 */
[----:B------:R2:W-:Y:S06]  /*4f00*/  MEMBAR.ALL.CTA ;  /* 0x0000000000007992 */ /* 0x0005ec0000008000 */
[----:B--2---:R-:W2:Y:S01]  /*4f10*/  FENCE.VIEW.ASYNC.S ;  /* 0x00000000000073c6 */ /* 0x004ea20000000000 */
[----:B------:R-:W-:Y:S01]  /*4f20*/  SEL R11, R11, RZ, P1 ;  /* 0x000000ff0b0b7207 */ /* 0x000fe20000800000 */
[----:B--2---:R2:W-:Y:S01]  /*4f30*/  SYNCS.ARRIVE.TRANS64.RED.A1T0 RZ, [R2+URZ], RZ ;  /* 0x000000ff02ff79a7 */ /* 0x0045e200081004ff */
[----:B-1----:R-:W-:-:S02]  /*4f40*/  LOP3.LUT P3, RZ, R6, 0x1, RZ, 0xc0, !PT ;  /* 0x0000000106ff7812 */ /* 0x002fc4000786c0ff */
[----:B------:R-:W-:-:S04]  /*4f50*/  SEL R4, RZ, 0x1, P1 ;  /* 0x00000001ff047807 */ /* 0x000fc80000800000 */
[----:B------:R-:W-:Y:S02]  /*4f60*/  LOP3.LUT R10, R10, R4, RZ, 0x3c, !PT ;  /* 0x000000040a0a7212 */ /* 0x000fe400078e3cff */
[----:B--2---:R-:W-:-:S04]  /*4f70*/  SEL R2, RZ, 0x1, P0 ;  /* 0x00000001ff027807 */ /* 0x004fc80000000000 */
[----:B------:R-:W-:Y:S01]  /*4f80*/  LOP3.LUT R9, R9, R2, RZ, 0x3c, !PT ;  /* 0x0000000209097212 */ /* 0x000fe200078e3cff */
[----:B------:R-:W-:Y:S06]  /*4f90*/  @P3 BRA `(.L_x_102) ;  /* 0xfffffffc002c3947 */ /* 0x000fec000383ffff */
[----:B------:R-:W-:Y:S01]  /*4fa0*/  ULEA UR4, UR5, UR6, 0x3 ;  /* 0x0000000605047291 */ /* 0x000fe2000f8e18ff */
[----:B------:R-:W-:-:S08]  /*4fb0*/  SHF.L.U32 R2, R12, 0x1f, RZ ;  /* 0x0000001f0c027819 */ /* 0x000fd000000006ff */
[----:B------:R-:W1:Y:S02]  /*4fc0*/  SYNCS.PHASECHK.TRANS64 P0, [UR4+0x390], R2 ;  /* 0x00039002ff0075a7 */ /* 0x000e640008001004 */
[----:B-1----:R-:W-:Y:S05]  /*4fd0*/  @P0 BRA `(.L_x_103) ;  /* 0x0000000000080947 */ /* 0x002fea0003800000 */
[----:B------:R-:W1:Y:S02]  /*4fe0*/  SYNCS.PHASECHK.TRANS64.TRYWAIT P0, [UR4+0x390], R2 ;  /* 0x00039002ff0075a7 */ /* 0x000e640008001104 */
[----:B-1----:R-:W-:Y:S05]  /*4ff0*/  @!P0 BRA `(.L_x_104) ;  /* 0x0000005000048947 */ /* 0x002fea0003800000 */
.L_x_103:
[----:B------:R-:W-:-:S04]  /*5000*/  UIADD3 UR7, UPT, UPT, UR5, 0x1, URZ ;  /* 0x0000000105077890 */ /* 0x000fc8000fffe0ff */
[----:B------:R-:W-:-:S04]  /*5010*/  UISETP.NE.AND UP0, UPT, UR7, 0x2, UPT ;  /* 0x000000020700788c */ /* 0x000fc8000bf05270 */
[----:B------:R-:W-:Y:S02]  /*5020*/  USEL UR8, URZ, 0x1, UP0 ;  /* 0x00000001ff087887 */ /* 0x000fe40008000000 */
[----:B------:R-:W-:-:S04]  /*5030*/  USEL UR7, UR7, URZ, UP0 ;  /* 0x000000ff07077287 */ /* 0x000fc80008000000 */
[----:B------:R-:W-:Y:S01]  /*5040*/  ULEA UR7, UR7, UR6, 0x3 ;  /* 0x0000000607077291 */ /* 0x000fe2000f8e18ff */
[----:B-1----:R-:W-:-:S04]  /*5050*/  LOP3.LUT R2, R12, UR8, RZ, 0x3c, !PT ;  /* 0x000000080c027c12 */ /* 0x002fc8000f8e3cff */
[----:B------:R-:W-:-:S04]  /*5060*/  SHF.L.U32 R0, R2, 0x1f, RZ ;  /* 0x0000001f02007819 */ /* 0x000fc800000006ff */
[----:B------:R-:W1:Y:S02]  /*5070*/  SYNCS.PHASECHK.TRANS64 P0, [UR7+0x390], R0 ;  /* 0x00039000ff0075a7 */ /* 0x000e640008001007 */
[----:B-1----:R-:W-:Y:S05]  /*5080*/  @P0 EXIT ;  /* 0x000000000000094d */ /* 0x002fea0003800000 */
[----:B------:R-:W-:Y:S02]  /*5090*/  SHF.L.U32 R2, R2, 0x1f, RZ ;  /* 0x0000001f02027819 */ /* 0x000fe400000006ff */
[----:B------:R-:W-:-:S07]  /*50a0*/  MOV R0, UR7 ;  /* 0x0000000700007c02 */ /* 0x000fce0008000f00 */
.L_x_105:
[----:B-1----:R1:W2:Y:S02]  /*50b0*/  SYNCS.PHASECHK.TRANS64.TRYWAIT P0, [R0+URZ+0x390], R2 ;  /* 0x00039002000075a7 */ /* 0x0022a400080011ff */
[----:B--2---:R-:W-:Y:S05]  /*50c0*/  @!P0 NANOSLEEP.SYNCS 0x989680 ;  /* 0x009896800000895d */ /* 0x004fea0003900000 */
[----:B------:R-:W2:Y:S02]  /*50d0*/  @!P0 SYNCS.PHASECHK.TRANS64 P0, [R0+URZ+0x390], R2 ;  /* 0x00039002000085a7 */ /* 0x000ea400080010ff */
[----:B--2---:R-:W-:Y:S05]  /*50e0*/  @P0 EXIT ;  /* 0x000000000000094d */ /* 0x004fea0003800000 */
[----:B------:R-:W-:Y:S05]  /*50f0*/  BRA `(.L_x_105) ;  /* 0xfffffffc00ec7947 */ /* 0x000fea000383ffff */
.L_x_98:
[----:B------:R-:W-:Y:S05]  /*5100*/  BRA.U UP4, `(.L_x_106) ;  /* 0x0000000d04807547 */ /* 0x000fea000b800000 */
[----:B------:R-:W-:Y:S01]  /*5110*/  UMOV UR4, 0x40 ;  /* 0x0000004000047882 */ /* 0x000fe20000000000 */
[----:B------:R-:W-:Y:S01]  /*5120*/  NOP ;  /* 0x0000000000007918 */ /* 0x000fe20000000000 */
[----:B------:R-:W-:Y:S01]  /*5130*/  ULEA UR5, UR48, UR4, 0x18 ;  /* 0x0000000430057291 */ /* 0x000fe2000f8ec0ff */
[----:B------:R-:W-:Y:S02]  /*5140*/  UMOV UR6, 0x400 ;  /* 0x0000040000067882 */ /* 0x000fe40000000000 */
[----:B------:R-:W-:-:S06]  /*5150*/  ULEA UR6, UR48, UR6, 0x18 ;  /* 0x0000000630067291 */ /* 0x000fcc000f8ec0ff */
[----:B------:R-:W1:Y:S02]  /*5160*/  LDS.U8 R0, [UR5+0x1c] ;  /* 0x00001c05ff007984 */ /* 0x000e640008000000 */
[----:B-1----:R-:W-:-:S13]  /*5170*/  ISETP.NE.AND P0, PT, R0, RZ, PT ;  /* 0x000000ff0000720c */ /* 0x002fda0003f05270 */
[----:B------:R-:W-:Y:S05]  /*5180*/  @P0 BRA `(.L_x_107) ;  /* 0x0000000000580947 */ /* 0x000fea0003800000 */
[----:B------:R-:W-:-:S13]  /*5190*/  ELECT P0, URZ, PT ;  /* 0x0000000000ff782f */ /* 0x000fda0003800000 */
[----:B------:R-:W-:Y:S05]  /*51a0*/  @!P0 BRA `(.L_x_108) ;  /* 0x0000000000608947 */ /* 0x000fea0003800000 */
[----:B------:R-:W-:Y:S01]  /*51b0*/  UMOV UR4, 0x10 ;  /* 0x0000001000047882 */ /* 0x000fe20000000000 */
[----:B------:R-:W-:Y:S01]  /*51c0*/  HFMA2 R0, -RZ, RZ, 0, 5.9604644775390625e-08 ;  /* 0x00000001ff007431 */ /* 0x000fe200000001ff */
[----:B------:R-:W-:-:S03]  /*51d0*/  MOV R3, 0xffff ;  /* 0x0000ffff00037802 */ /* 0x000fc60000000f00 */
[----:B------:R-:W-:Y:S04]  /*51e0*/  DEPBAR.LE SB1, 0x36 ;  /* 0x00009d800000791a */ /* 0x000fe80000000000 */
[----:B------:R-:W1:Y:S02]  /*51f0*/  UTCATOMSWS.FIND_AND_SET.ALIGN UP0, UR4, UR4 ;  /* 0x00000004000475e3 */ /* 0x000e640008000800 */
[----:B-1----:R-:W-:Y:S01]  /*5200*/  MOV R4, UR4 ;  /* 0x0000000400047c02 */ /* 0x002fe20008000f00 */
[----:B------:R-:W-:Y:S06]  /*5210*/  BRA.U UP0, `(.L_x_109) ;  /* 0x0000000100187547 */ /* 0x000fec000b800000 */
.L_x_110:
[----:B------:R-:W-:Y:S05]  /*5220*/  NANOSLEEP 0x64 ;  /* 0x000000640000795d */ /* 0x000fea0003800000 */
[----:B------:R-:W-:-:S05]  /*5230*/  UMOV UR4, 0x10 ;  /* 0x0000001000047882 */ /* 0x000fca0000000000 */
[----:B------:R-:W-:Y:S04]  /*5240*/  DEPBAR.LE SB1, 0x36 ;  /* 0x00009d800000791a */ /* 0x000fe80000000000 */
[----:B------:R-:W1:Y:S02]  /*5250*/  UTCATOMSWS.FIND_AND_SET.ALIGN UP0, UR4, UR4 ;  /* 0x00000004000475e3 */ /* 0x000e640008000800 */
[----:B-1----:R-:W-:Y:S01]  /*5260*/  MOV R4, UR4 ;  /* 0x0000000400047c02 */ /* 0x002fe20008000f00 */
[----:B------:R-:W-:Y:S05]  /*5270*/  BRA.U !UP0, `(.L_x_110) ;  /* 0xfffffffd08e87547 */ /* 0x000fea000b83ffff */
.L_x_109:
[-C--:B------:R-:W-:Y:S02]  /*5280*/  SHF.L.U32 R3, R3, R4.reuse, RZ ;  /* 0x0000000403037219 */ /* 0x080fe400000006ff */
[----:B------:R-:W-:Y:S01]  /*5290*/  SHF.L.U32 R0, R0, R4, RZ ;  /* 0x0000000400007219 */ /* 0x000fe200000006ff */
[----:B------:R-:W-:Y:S02]  /*52a0*/  IMAD.SHL.U32 R4, R4, 0x20, RZ ;  /* 0x0000002004047824 */ /* 0x000fe400078e00ff */
[----:B------:R1:W-:Y:S04]  /*52b0*/  ATOMS.OR RZ, [UR5+0x14], R3 ;  /* 0x00001403ffff798c */ /* 0x0003e8000b000005 */
[----:B------:R1:W-:Y:S04]  /*52c0*/  ATOMS.OR RZ, [UR5+0x18], R0 ;  /* 0x00001800ffff798c */ /* 0x0003e8000b000005 */
[----:B------:R1:W-:Y:S01]  /*52d0*/  STS [UR6+0x430], R4 ;  /* 0x00043004ff007988 */ /* 0x0003e20008000806 */
[----:B------:R-:W-:Y:S05]  /*52e0*/  BRA `(.L_x_108) ;  /* 0x0000000000107947 */ /* 0x000fea0003800000 */
.L_x_107:
[----:B------:R-:W-:Y:S02]  /*52f0*/  MOV R0, 0xffffffff ;  /* 0xffffffff00007802 */ /* 0x000fe40000000f00 */
[----:B------:R-:W-:-:S03]  /*5300*/  MOV R4, 0x5330 ;  /* 0x0000533000047802 */ /* 0x000fc60000000f00 */
[----:B------:R1:W-:Y:S04]  /*5310*/  STS [UR6+0x430], R0 ;  /* 0x00043000ff007988 */ /* 0x0003e80008000806 */
[----:B-1---5:R-:W-:Y:S05]  /*5320*/  CALL.REL.NOINC `($__internal_1_$__cuda_sm10x_tcgen05_guardrail_trap_phase_invalid_during_alloc) ;  /* 0x0000005000847944 */ /* 0x022fea0003c00000 */
.L_x_108:
[----:B------:R-:W-:Y:S05]  /*5330*/  WARPSYNC.ALL ;  /* 0x0000000000007948 */ /* 0x000fea0003800000 */
[----:B------:R-:W2:Y:S01]  /*5340*/  S2UR UR4, SR_CgaCtaId ;  /* 0x00000000000479c3 */ /* 0x000ea20000008800 */
[----:B------:R-:W-:Y:S01]  /*5350*/  UMOV UR13, 0x400 ;  /* 0x00000400000d7882 */ /* 0x000fe20000000000 */
[----:B------:R-:W-:-:S06]  /*5360*/  NOP ;  /* 0x0000000000007918 */ /* 0x000fcc0000000000 */
[----:B------:R-:W-:Y:S06]  /*5370*/  BAR.ARV 0x6, 0xa0 ;  /* 0x0182800000007b1d */ /* 0x000fec0000002000 */
[----:B------:R-:W3:Y:S01]  /*5380*/  LDCU UR5, c[0x0][0x38c] ;  /* 0x00007180ff0577ac */ /* 0x000ee20008000800 */
[----:B------:R-:W-:Y:S01]  /*5390*/  LOP3.LUT R2, R2, 0xffff, RZ, 0xc0, !PT ;  /* 0x0000ffff02027812 */ /* 0x000fe200078ec0ff */
[----:B------:R-:W-:Y:S01]  /*53a0*/  IMAD.MOV.U32 R11, RZ, RZ, 0x1 ;  /* 0x00000001ff0b7424 */ /* 0x000fe200078e00ff */
[----:B------:R-:W-:Y:S01]  /*53b0*/  CS2R R8, SRZ ;  /* 0x0000000000087805 */ /* 0x000fe2000001ff00 */
[----:B------:R-:W4:Y:S01]  /*53c0*/  LDCU UR8, c[0x0][0x38c] ;  /* 0x00007180ff0877ac */ /* 0x000f220008000800 */
[----:B------:R-:W-:Y:S01]  /*53d0*/  R2UR UR15, R2 ;  /* 0x00000000020f72ca */ /* 0x000fe200000e0000 */
[----:B------:R-:W-:Y:S01]  /*53e0*/  IMAD.MOV.U32 R10, RZ, RZ, RZ ;  /* 0x000000ffff0a7224 */ /* 0x000fe200078e00ff */
[----:B------:R-:W-:Y:S01]  /*53f0*/  UMOV UR18, URZ ;  /* 0x000000ff00127c82 */ /* 0x000fe20008000000 */
[----:B------:R-:W-:Y:S01]  /*5400*/  UMOV UR10, URZ ;  /* 0x000000ff000a7c82 */ /* 0x000fe20008000000 */
[----:B--2---:R-:W-:Y:S01]  /*5410*/  ULEA UR13, UR4, UR13, 0x18 ;  /* 0x0000000d040d7291 */ /* 0x004fe2000f8ec0ff */
[----:B------:R-:W-:Y:S01]  /*5420*/  UMOV UR20, 0x0 ;  /* 0x0000000000147882 */ /* 0x000fe20000000000 */
[----:B------:R-:W-:-:S02]  /*5430*/  UMOV UR21, 0x41004a0 ;  /* 0x041004a000157882 */ /* 0x000fc40000000000 */
[----:B------:R-:W-:Y:S02]  /*5440*/  UIADD3 UR6, UPT, UPT, UR13, 0x2800, URZ ;  /* 0x000028000d067890 */ /* 0x000fe4000fffe0ff */
[----:B------:R-:W-:Y:S02]  /*5450*/  UIADD3 UR7, UPT, UPT, UR13, 0x1d800, URZ ;  /* 0x0001d8000d077890 */ /* 0x000fe4000fffe0ff */
[----:B---3--:R-:W-:Y:S01]  /*5460*/  UIADD3 UR5, UPT, UPT, UR5, 0x1f, URZ ;  /* 0x0000001f05057890 */ /* 0x008fe2000fffe0ff */
[----:B-1----:R-:W1:Y:S01]  /*5470*/  LDS R0, [UR13+0x430] ;  /* 0x0004300dff007984 */ /* 0x002e620008000800 */
[----:B------:R-:W-:Y:S02]  /*5480*/  USHF.R.U32.HI UR6, URZ, 0x4, UR6 ;  /* 0x00000004ff067899 */ /* 0x000fe40008011606 */
[----:B------:R-:W-:Y:S02]  /*5490*/  USHF.R.S32.HI UR4, URZ, 0x1f, UR5 ;  /* 0x0000001fff047899 */ /* 0x000fe40008011405 */
[----:B------:R-:W-:-:S02]  /*54a0*/  ULOP3.LUT UR6, UR6, 0x3fff, URZ, 0xc0, !UPT ;  /* 0x00003fff06067892 */ /* 0x000fc4000f8ec0ff */
[----:B------:R-:W-:Y:S02]  /*54b0*/  ULEA.HI UR4, UR4, UR5, URZ, 0x5 ;  /* 0x0000000504047291 */ /* 0x000fe4000f8f28ff */
[----:B------:R-:W-:Y:S02]  /*54c0*/  USHF.R.U32.HI UR5, URZ, 0x4, UR7 ;  /* 0x00000004ff057899 */ /* 0x000fe40008011607 */
[----:B------:R-:W-:Y:S02]  /*54d0*/  USHF.R.S32.HI UR22, URZ, 0x5, UR4 ;  /* 0x00000005ff167899 */ /* 0x000fe40008011404 */
[----:B------:R-:W-:Y:S02]  /*54e0*/  ULOP3.LUT UR5, UR5, 0x3fff, URZ, 0xc0, !UPT ;  /* 0x00003fff05057892 */ /* 0x000fe4000f8ec0ff */
[----:B------:R-:W-:Y:S02]  /*54f0*/  UISETP.LT.AND UP0, UPT, UR22, 0x1, UPT ;  /* 0x000000011600788c */ /* 0x000fe4000bf01270 */
[----:B------:R-:W-:-:S02]  /*5500*/  ULOP3.LUT UR16, UR6, 0x10000, URZ, 0xfc, !UPT ;  /* 0x0001000006107892 */ /* 0x000fc4000f8efcff */
[----:B------:R-:W-:Y:S02]  /*5510*/  USEL UR23, UR22, 0x1, !UP0 ;  /* 0x0000000116177887 */ /* 0x000fe4000c000000 */
[----:B------:R-:W-:Y:S02]  /*5520*/  ULOP3.LUT UR17, UR5, 0x10000, URZ, 0xfc, !UPT ;  /* 0x0001000005117892 */ /* 0x000fe4000f8efcff */
[----:B------:R-:W-:Y:S02]  /*5530*/  UIADD3 UR23, UPT, UPT, -UR23, URZ, URZ ;  /* 0x000000ff17177290 */ /* 0x000fe4000fffe1ff */
[----:B----4-:R-:W-:Y:S01]  /*5540*/  UISETP.GE.AND UP4, UPT, UR8, 0x1, UPT ;  /* 0x000000010800788c */ /* 0x010fe2000bf86270 */
[----:B-1----:R-:W-:-:S15]  /*5550*/  R2UR UR24, R0 ;  /* 0x00000000001872ca */ /* 0x002fde00000e0000 */
.L_x_117:
[----:B------:R-:W-:Y:S02]  /*5560*/  LEA R0, R10, UR13, 0x3 ;  /* 0x0000000d0a007c11 */ /* 0x000fe4000f8e18ff */
[----:B------:R-:W-:Y:S02]  /*5570*/  SHF.L.U32 R2, R9, 0x1f, RZ ;  /* 0x0000001f09027819 */ /* 0x000fe400000006ff */
[----:B------:R-:W-:Y:S01]  /*5580*/  PLOP3.LUT P0, PT, PT, PT, UP4, 0x80, 0x8 ;  /* 0x000000000008781c */ /* 0x000fe20003f0f048 */
[----:B------:R-:W-:Y:S01]  /*5590*/  VIADD R3, R0, 0x390 ;  /* 0x0000039000037836 */ /* 0x000fe20000000000 */
[----:B-1----:R-:W1:Y:S02]  /*55a0*/  SYNCS.PHASECHK.TRANS64.TRYWAIT P1, [R0+URZ+0x380], R2 ;  /* 0x00038002000075a7 */ /* 0x002e6400080211ff */
[----:B-1-3--:R-:W-:Y:S09]  /*55b0*/  @!P1 BRA `(.L_x_111) ;  /* 0x0000004800ac9947 */ /* 0x00aff20003800000 */
.L_x_268:
[----:B------:R-:W-:Y:S01]  /*55c0*/  LEA R4, R10, UR13, 0x4 ;  /* 0x0000000d0a047c11 */ /* 0x000fe2000f8e20ff */
[----:B------:R-:W-:Y:S01]  /*55d0*/  @UP4 ULEA UR4, UR10, UR13, 0x3 ;  /* 0x0000000d0a044291 */ /* 0x000fe2000f8e18ff */
[----:B------:R-:W-:Y:S01]  /*55e0*/  PLOP3.LUT P2, PT, PT, PT, PT, 0x80, 0x8 ;  /* 0x000000000008781c */ /* 0x000fe20003f4f070 */
[----:B------:R-:W-:Y:S01]  /*55f0*/  ULEA UR19, UR18, UR13, 0x3 ;  /* 0x0000000d12137291 */ /* 0x000fe2000f8e18ff */
[----:B------:R-:W-:Y:S02]  /*5600*/  PRMT R3, RZ, 0x654, R3 ;  /* 0x00000654ff037816 */ /* 0x000fe40000000003 */
[----:B------:R-:W2:Y:S01]  /*5610*/  LDS.128 R4, [R4+0x410] ;  /* 0x0004100004047984 */ /* 0x000ea20000000c00 */
[----:B-1----:R-:W-:Y:S02]  /*5620*/  @P0 SHF.L.U32 R2, R8, 0x1f, RZ ;  /* 0x0000001f08020819 */ /* 0x002fe400000006ff */
[----:B------:R-:W-:Y:S01]  /*5630*/  SHF.L.U32 R0, R11, 0x1f, RZ ;  /* 0x0000001f0b007819 */ /* 0x000fe200000006ff */
[----:B------:R-:W-:Y:S01]  /*5640*/  @!PT LDS RZ, [RZ] ;  /* 0x00000000fffff984 */ /* 0x000fe20000000800 */
[----:B------:R-:W-:Y:S01]  /*5650*/  @!PT LDS RZ, [RZ] ;  /* 0x00000000fffff984 */ /* 0x000fe20000000800 */
[----:B------:R-:W-:Y:S01]  /*5660*/  @!PT LDS RZ, [RZ] ;  /* 0x00000000fffff984 */ /* 0x000fe20000000800 */
[----:B------:R-:W-:Y:S01]  /*5670*/  @!PT LDS RZ, [RZ] ;  /* 0x00000000fffff984 */ /* 0x000fe20000000800 */
[----:B------:R1:W-:Y:S06]  /*5680*/  MEMBAR.ALL.CTA ;  /* 0x0000000000007992 */ /* 0x0003ec0000008000 */
[----:B-1----:R-:W1:Y:S02]  /*5690*/  FENCE.VIEW.ASYNC.S ;  /* 0x00000000000073c6 */ /* 0x002e640000000000 */
[----:B-1----:R1:W-:Y:S01]  /*56a0*/  SYNCS.ARRIVE.TRANS64.RED.A1T0 RZ, [R3+URZ], RZ ;  /* 0x000000ff03ff79a7 */ /* 0x0023e200081004ff */
[----:B------:R1:W3:Y:S01]  /*56b0*/  @P0 SYNCS.PHASECHK.TRANS64.TRYWAIT P2, [UR4], R2 ;  /* 0x00000002ff0005a7 */ /* 0x0002e20008041104 */
[----:B--2---:R-:W-:Y:S01]  /*56c0*/  LOP3.LUT P1, RZ, R6, 0x1, RZ, 0xc0, !PT ;  /* 0x0000000106ff7812 */ /* 0x004fe2000782c0ff */
[----:B------:R-:W2:Y:S02]  /*56d0*/  SYNCS.PHASECHK.TRANS64.TRYWAIT P0, [UR19+0x3c0], R0 ;  /* 0x0003c000ff0075a7 */ /* 0x000ea40008001113 */
[----:B-123--:R-:W-:Y:S10]  /*56e0*/  @!P0 BRA `(.L_x_112) ;  /* 0x0000004800748947 */ /* 0x00eff40003800000 */
.L_x_270:
[----:B------:R-:W-:Y:S01]  /*56f0*/  IADD3 R10, PT, PT, R10, 0x1, RZ ;  /* 0x000000010a0a7810 */ /* 0x000fe20007ffe0ff */
[----:B------:R-:W-:Y:S06]  /*5700*/  BRA.U !UP4, `(.L_x_113) ;  /* 0x000000010ca07547 */ /* 0x000fec000b800000 */
[----:B------:R-:W-:Y:S02]  /*5710*/  ULEA.HI UR4, UR18, UR18, URZ, 0x1 ;  /* 0x0000001212047291 */ /* 0x000fe4000f8f08ff */
[----:B------:R-:W-:Y:S02]  /*5720*/  UPLOP3.LUT UP2, UPT, UPT, UPT, UPT, 0x40, 0x4 ;  /* 0x000000000004789c */ /* 0x000fe40003f4e870 */
[----:B------:R-:W-:Y:S02]  /*5730*/  USHF.L.U32 UR5, UR4, 0x5, URZ ;  /* 0x0000000504057899 */ /* 0x000fe400080006ff */
[----:B------:R-:W-:Y:S02]  /*5740*/  ULOP3.LUT UR14, UR4, 0xffe, URZ, 0xc0, !UPT ;  /* 0x00000ffe040e7892 */ /* 0x000fe4000f8ec0ff */
[----:B------:R-:W-:Y:S02]  /*5750*/  ULOP3.LUT UR4, UR5, 0xffffffc0, URZ, 0xc0, !UPT ;  /* 0xffffffc005047892 */ /* 0x000fe4000f8ec0ff */
[----:B------:R-:W-:-:S02]  /*5760*/  UIADD3 UR14, UPT, UPT, -UR14, UR18, URZ ;  /* 0x000000120e0e7290 */ /* 0x000fc4000fffe1ff */
[----:B------:R-:W-:Y:S01]  /*5770*/  UIADD3 UR4, UPT, UPT, UR24, UR4, URZ ;  /* 0x0000000418047290 */ /* 0x000fe2000fffe0ff */
[----:B------:R-:W-:Y:S01]  /*5780*/  UMOV UR12, UR23 ;  /* 0x00000017000c7c82 */ /* 0x000fe20008000000 */
[----:B------:R-:W-:Y:S02]  /*5790*/  UMOV UR11, UR22 ;  /* 0x00000016000b7c82 */ /* 0x000fe40008000000 */
[----:B------:R-:W-:Y:S01]  /*57a0*/  ULEA UR14, UR14, UR4, 0x14 ;  /* 0x000000040e0e7291 */ /* 0x000fe2000f8ea0ff */
[----:B------:R-:W-:-:S11]  /*57b0*/  UMOV UR5, UR10 ;  /* 0x0000000a00057c82 */ /* 0x000fd60008000000 */
.L_x_116:
[----:B------:R-:W-:Y:S02]  /*57c0*/  UIADD3 UR12, UPT, UPT, UR12, 0x1, URZ ;  /* 0x000000010c0c7890 */ /* 0x000fe4000fffe0ff */
[----:B--2---:R-:W-:Y:S02]  /*57d0*/  ULEA UR6, UR5, UR13, 0x3 ;  /* 0x0000000d05067291 */ /* 0x004fe4000f8e18ff */
[----:B------:R-:W-:Y:S01]  /*57e0*/  UISETP.NE.AND UP3, UPT, UR12, URZ, UPT ;  /* 0x000000ff0c00728c */ /* 0x000fe2000bf65270 */
[----:B---3--:R-:W-:Y:S10]  /*57f0*/  @P2 BRA `(.L_x_114) ;  /* 0x00000000000c2947 */ /* 0x008ff40003800000 */
[----:B-1----:R-:W-:Y:S04]  /*5800*/  SHF.L.U32 R2, R8, 0x1f, RZ ;  /* 0x0000001f08027819 */ /* 0x002fe800000006ff */
[----:B------:R-:W1:Y:S02]  /*5810*/  SYNCS.PHASECHK.TRANS64.TRYWAIT P0, [UR6], R2 ;  /* 0x00000002ff0075a7 */ /* 0x000e640008001106 */
[----:B-1----:R-:W-:Y:S05]  /*5820*/  @!P0 BRA `(.L_x_115) ;  /* 0x00000048003c8947 */ /* 0x002fea0003800000 */
.L_x_114:
[----:B------:R-:W-:Y:S01]  /*5830*/  UISETP.NE.AND UP0, UPT, UR11, 0x1, UPT ;  /* 0x000000010b00788c */ /* 0x000fe2000bf05270 */
[----:B------:R-:W-:Y:S01]  /*5840*/  PLOP3.LUT P2, PT, PT, PT, PT, 0x80, 0x8 ;  /* 0x000000000008781c */ /* 0x000fe20003f4f070 */
[----:B------:R-:W-:Y:S02]  /*5850*/  UIADD3 UR4, UPT, UPT, UR5, 0x1, URZ ;  /* 0x0000000105047890 */ /* 0x000fe4000fffe0ff */
[----:B------:R-:W-:Y:S02]  /*5860*/  ULEA UR8, UR5, UR17, 0x7 ;  /* 0x0000001105087291 */ /* 0x000fe4000f8e38ff */
[----:B------:R-:W-:Y:S01]  /*5870*/  UISETP.NE.AND UP1, UPT, UR4, 0x36, UPT ;  /* 0x000000360400788c */ /* 0x000fe2000bf25270 */
[----:B------:R-:W-:Y:S01]  /*5880*/  PLOP3.LUT P0, PT, PT, PT, UP0, 0x80, 0x8 ;  /* 0x000000000008781c */ /* 0x000fe20003f0f008 */
[----:B------:R-:W-:Y:S02]  /*5890*/  UIADD3 UR11, UPT, UPT, UR11, -0x1, URZ ;  /* 0xffffffff0b0b7890 */ /* 0x000fe4000fffe0ff */
[----:B------:R-:W-:Y:S02]  /*58a0*/  USEL UR7, URZ, 0x1, UP1 ;  /* 0x00000001ff077887 */ /* 0x000fe40008800000 */
[----:B------:R-:W-:Y:S01]  /*58b0*/  USEL UR10, UR4, URZ, UP1 ;  /* 0x000000ff040a7287 */ /* 0x000fe20008800000 */
[----:B------:R-:W-:Y:S03]  /*58c0*/  UMOV UR9, 0xc0004010 ;  /* 0xc000401000097882 */ /* 0x000fe60000000000 */
[----:B------:R-:W-:Y:S01]  /*58d0*/  @UP0 ULEA UR4, UR10, UR13, 0x3 ;  /* 0x0000000d0a040291 */ /* 0x000fe2000f8e18ff */
[----:B------:R-:W-:Y:S01]  /*58e0*/  LOP3.LUT R8, R8, UR7, RZ, 0x3c, !PT ;  /* 0x0000000708087c12 */ /* 0x000fe2000f8e3cff */
[----:B------:R-:W-:Y:S03]  /*58f0*/  UMOV UR7, 0xc0004010 ;  /* 0xc000401000077882 */ /* 0x000fe60000000000 */
[----:B-1----:R-:W-:Y:S04]  /*5900*/  @P0 SHF.L.U32 R0, R8, 0x1f, RZ ;  /* 0x0000001f08000819 */ /* 0x002fe800000006ff */
[----:B------:R2:W3:Y:S01]  /*5910*/  @P0 SYNCS.PHASECHK.TRANS64.TRYWAIT P2, [UR4], R0 ;  /* 0x00000000ff0005a7 */ /* 0x0004e20008041104 */
[----:B------:R-:W-:Y:S02]  /*5920*/  UIADD3 UR4, UPT, UPT, UR6, 0x1b0, URZ ;  /* 0x000001b006047890 */ /* 0x000fe4000fffe0ff */
[----:B------:R-:W-:Y:S03]  /*5930*/  ULEA UR6, UR5, UR16, 0x7 ;  /* 0x0000001005067291 */ /* 0x000fe6000f8e38ff */
[----:B------:R-:W-:Y:S06]  /*5940*/  UMOV UR5, UR10 ;  /* 0x0000000a00057c82 */ /* 0x000fec0008000000 */
[----:B------:R2:W-:Y:S01]  /*5950*/  UTCIMMA gdesc[UR6], gdesc[UR8], tmem[UR14], tmem[UR20], idesc[UR21], UP2 ;  /* 0x00ff1408060075ea */ /* 0x0005e2000900010e */
[----:B------:R-:W-:Y:S01]  /*5960*/  UPLOP3.LUT UP2, UPT, UPT, UPT, UPT, 0x80, 0x8 ;  /* 0x000000000008789c */ /* 0x000fe20003f4f070 */
[----:B------:R2:W-:Y:S01]  /*5970*/  UTCBAR.MULTICAST [UR4], URZ, UR15 ;  /* 0x000000ff040073e9 */ /* 0x0005e2000800080f */
[----:B------:R-:W-:Y:S09]  /*5980*/  BRA.U UP3, `(.L_x_116) ;  /* 0xfffffffd038c7547 */ /* 0x000ff2000b83ffff */
.L_x_113:
[----:B--2---:R-:W-:Y:S01]  /*5990*/  UIADD3 UR4, UPT, UPT, UR18, 0x1, URZ ;  /* 0x0000000112047890 */ /* 0x004fe2000fffe0ff */
[C---:B------:R-:W-:Y:S01]  /*59a0*/  ISETP.NE.AND P0, PT, R10.reuse, 0x2, PT ;  /* 0x000000020a00780c */ /* 0x040fe20003f05270 */
[----:B------:R-:W-:Y:S02]  /*59b0*/  UIADD3 UR5, UPT, UPT, UR19, 0x3a0, URZ ;  /* 0x000003a013057890 */ /* 0x000fe4000fffe0ff */
[----:B------:R-:W-:Y:S01]  /*59c0*/  UISETP.NE.AND UP0, UPT, UR4, 0x4, UPT ;  /* 0x000000040400788c */ /* 0x000fe2000bf05270 */
[----:B-1----:R-:W-:Y:S02]  /*59d0*/  SEL R0, RZ, 0x1, P0 ;  /* 0x00000001ff007807 */ /* 0x002fe40000000000 */
[----:B------:R-:W-:Y:S01]  /*59e0*/  SEL R10, R10, RZ, P0 ;  /* 0x000000ff0a0a7207 */ /* 0x000fe20000000000 */
[----:B------:R-:W-:Y:S01]  /*59f0*/  USEL UR6, URZ, 0x1, UP0 ;  /* 0x00000001ff067887 */ /* 0x000fe20008000000 */
[----:B------:R-:W-:Y:S01]  /*5a00*/  LOP3.LUT R9, R9, R0, RZ, 0x3c, !PT ;  /* 0x0000000009097212 */ /* 0x000fe200078e3cff */
[----:B------:R-:W-:Y:S01]  /*5a10*/  USEL UR18, UR4, URZ, UP0 ;  /* 0x000000ff04127287 */ /* 0x000fe20008000000 */
[----:B------:R1:W-:Y:S03]  /*5a20*/  UTCBAR [UR5], URZ ;  /* 0x000000ff050073e9 */ /* 0x0003e600080000ff */
[----:B------:R-:W-:Y:S01]  /*5a30*/  LOP3.LUT R11, R11, UR6, RZ, 0x3c, !PT ;  /* 0x000000060b0b7c12 */ /* 0x000fe2000f8e3cff */
[----:B------:R-:W-:Y:S07]  /*5a40*/  @P1 BRA `(.L_x_117) ;  /* 0xfffffff800c41947 */ /* 0x000fee000383ffff */
[----:B------:R-:W2:Y:S01]  /*5a50*/  S2UR UR8, SR_CgaCtaId ;  /* 0x00000000000879c3 */ /* 0x000ea20000008800 */
[----:B------:R-:W-:Y:S01]  /*5a60*/  ELECT P0, URZ, PT ;  /* 0x0000000000ff782f */ /* 0x000fe20003800000 */
[----:B------:R-:W-:Y:S01]  /*5a70*/  IMAD.MOV.U32 R0, RZ, RZ, 0x1 ;  /* 0x00000001ff007424 */ /* 0x000fe200078e00ff */
[----:B------:R-:W-:Y:S01]  /*5a80*/  UIADD3 UR13, UPT, UPT, UR13, 0x3c0, URZ ;  /* 0x000003c00d0d7890 */ /* 0x000fe2000fffe0ff */
[----:B------:R-:W-:Y:S01]  /*5a90*/  SHF.L.U32 R2, R11, 0x1f, RZ ;  /* 0x0000001f0b027819 */ /* 0x000fe200000006ff */
[----:B------:R-:W-:-:S03]  /*5aa0*/  UMOV UR4, 0x40 ;  /* 0x0000004000047882 */ /* 0x000fc60000000000 */
[----:B------:R-:W-:Y:S01]  /*5ab0*/  UVIRTCOUNT.DEALLOC.SMPOOL 0x80 ;  /* 0x000000800000784c */ /* 0x000fe20000000000 */
[----:B--2---:R-:W-:Y:S02]  /*5ac0*/  ULEA UR8, UR8, UR4, 0x18 ;  /* 0x0000000408087291 */ /* 0x004fe4000f8ec0ff */
[----:B------:R-:W-:-:S07]  /*5ad0*/  ULEA UR4, UR18, UR13, 0x3 ;  /* 0x0000000d12047291 */ /* 0x000fce000f8e18ff */
[----:B------:R2:W-:Y:S02]  /*5ae0*/  @P0 STS.U8 [UR8+0x1c], R0 ;  /* 0x00001c00ff000988 */ /* 0x0005e40008000008 */
[----:B------:R-:W4:Y:S02]  /*5af0*/  SYNCS.PHASECHK.TRANS64.TRYWAIT P0, [UR4], R2 ;  /* 0x00000002ff0075a7 */ /* 0x000f240008001104 */
[----:B--2-4-:R-:W-:Y:S05]  /*5b00*/  @!P0 BRA `(.L_x_118) ;  /* 0x00000044009c8947 */ /* 0x014fea0003800000 */
.L_x_273:
[----:B------:R-:W-:-:S04]  /*5b10*/  UIADD3 UR4, UPT, UPT, UR18, 0x1, URZ ;  /* 0x0000000112047890 */ /* 0x000fc8000fffe0ff */
[----:B------:R-:W-:-:S04]  /*5b20*/  UISETP.NE.AND UP0, UPT, UR4, 0x4, UPT ;  /* 0x000000040400788c */ /* 0x000fc8000bf05270 */
[----:B------:R-:W-:Y:S02]  /*5b30*/  USEL UR6, URZ, 0x1, UP0 ;  /* 0x00000001ff067887 */ /* 0x000fe40008000000 */
[----:B------:R-:W-:-:S04]  /*5b40*/  USEL UR4, UR4, URZ, UP0 ;  /* 0x000000ff04047287 */ /* 0x000fc80008000000 */
[----:B-1----:R-:W-:Y:S01]  /*5b50*/  ULEA UR5, UR4, UR13, 0x3 ;  /* 0x0000000d04057291 */ /* 0x002fe2000f8e18ff */
[----:B--2---:R-:W-:-:S04]  /*5b60*/  LOP3.LUT R2, R11, UR6, RZ, 0x3c, !PT ;  /* 0x000000060b027c12 */ /* 0x004fc8000f8e3cff */
[----:B------:R-:W-:-:S04]  /*5b70*/  SHF.L.U32 R3, R2, 0x1f, RZ ;  /* 0x0000001f02037819 */ /* 0x000fc800000006ff */
[----:B------:R-:W1:Y:S02]  /*5b80*/  SYNCS.PHASECHK.TRANS64.TRYWAIT P0, [UR5], R3 ;  /* 0x00000003ff0075a7 */ /* 0x000e640008001105 */
[----:B-1----:R-:W-:Y:S05]  /*5b90*/  @!P0 BRA `(.L_x_119) ;  /* 0x0000004400908947 */ /* 0x002fea0003800000 */
.L_x_275:
        /* <DEDUP_REMOVED lines=9> */
.L_x_277:
[----:B------:R-:W-:-:S04]  /*5c30*/  UIADD3 UR4, UPT, UPT, UR4, 0x1, URZ ;  /* 0x0000000104047890 */ /* 0x000fc8000fffe0ff */
[----:B------:R-:W-:-:S04]  /*5c40*/  UISETP.NE.AND UP0, UPT, UR4, 0x4, UPT ;  /* 0x000000040400788c */ /* 0x000fc8000bf05270 */
[----:B------:R-:W-:Y:S02]  /*5c50*/  USEL UR5, URZ, 0x1, UP0 ;  /* 0x00000001ff057887 */ /* 0x000fe40008000000 */
[----:B------:R-:W-:-:S04]  /*5c60*/  USEL UR4, UR4, URZ, UP0 ;  /* 0x000000ff04047287 */ /* 0x000fc80008000000 */
[----:B------:R-:W-:Y:S01]  /*5c70*/  ULEA UR4, UR4, UR13, 0x3 ;  /* 0x0000000d04047291 */ /* 0x000fe2000f8e18ff */
[----:B------:R-:W-:-:S04]  /*5c80*/  LOP3.LUT R2, R2, UR5, RZ, 0x3c, !PT ;  /* 0x0000000502027c12 */ /* 0x000fc8000f8e3cff */
[----:B------:R-:W-:-:S04]  /*5c90*/  SHF.L.U32 R2, R2, 0x1f, RZ ;  /* 0x0000001f02027819 */ /* 0x000fc800000006ff */
[----:B------:R-:W2:Y:S02]  /*5ca0*/  SYNCS.PHASECHK.TRANS64.TRYWAIT P0, [UR4], R2 ;  /* 0x00000002ff0075a7 */ /* 0x000ea40008001104 */
[----:B--2---:R-:W-:Y:S05]  /*5cb0*/  @!P0 BRA `(.L_x_121) ;  /* 0x0000004400788947 */ /* 0x004fea0003800000 */
.L_x_279:
[----:B------:R-:W-:Y:S01]  /*5cc0*/  NOP ;  /* 0x0000000000007918 */ /* 0x000fe20000000000 */
[----:B-1----:R-:W1:Y:S01]  /*5cd0*/  LDS R0, [UR8+0x14] ;  /* 0x00001408ff007984 */ /* 0x002e620008000800 */
[----:B------:R-:W-:Y:S01]  /*5ce0*/  ULOP3.LUT UR4, UR24, 0xffff, URZ, 0xc0, !UPT ;  /* 0x0000ffff18047892 */ /* 0x000fe2000f8ec0ff */
[----:B------:R-:W-:Y:S01]  /*5cf0*/  UMOV UR5, 0xffff ;  /* 0x0000ffff00057882 */ /* 0x000fe20000000000 */
[----:B------:R-:W-:Y:S02]  /*5d00*/  UMOV UR6, 0x1 ;  /* 0x0000000100067882 */ /* 0x000fe40000000000 */
[----:B------:R-:W-:-:S04]  /*5d10*/  USHF.R.U32.HI UR4, URZ, 0x5, UR4 ;  /* 0x00000005ff047899 */ /* 0x000fc80008011604 */
[----:B------:R-:W-:Y:S02]  /*5d20*/  USHF.L.U32 UR5, UR5, UR4, URZ ;  /* 0x0000000405057299 */ /* 0x000fe400080006ff */
[----:B------:R-:W-:-:S04]  /*5d30*/  USHF.L.U32 UR4, UR6, UR4, URZ ;  /* 0x0000000406047299 */ /* 0x000fc800080006ff */
[----:B-1----:R-:W-:-:S04]  /*5d40*/  LOP3.LUT R0, R0, UR5, RZ, 0xc0, !PT ;  /* 0x0000000500007c12 */ /* 0x002fc8000f8ec0ff */
[----:B------:R-:W-:-:S13]  /*5d50*/  ISETP.NE.AND P0, PT, R0, UR5, PT ;  /* 0x0000000500007c0c */ /* 0x000fda000bf05270 */
[----:B------:R-:W-:Y:S05]  /*5d60*/  @P0 BRA `(.L_x_122) ;  /* 0x0000000000580947 */ /* 0x000fea0003800000 */
[----:B------:R-:W1:Y:S02]  /*5d70*/  LDS R0, [UR8+0x18] ;  /* 0x00001808ff007984 */ /* 0x000e640008000800 */
[----:B-1----:R-:W-:-:S04]  /*5d80*/  LOP3.LUT R0, R0, UR4, RZ, 0xc0, !PT ;  /* 0x0000000400007c12 */ /* 0x002fc8000f8ec0ff */
[----:B------:R-:W-:-:S13]  /*5d90*/  ISETP.NE.AND P0, PT, R0, UR4, PT ;  /* 0x0000000400007c0c */ /* 0x000fda000bf05270 */
[----:B------:R-:W-:Y:S05]  /*5da0*/  @P0 BRA `(.L_x_123) ;  /* 0x00000000003c0947 */ /* 0x000fea0003800000 */
[----:B------:R-:W1:Y:S01]  /*5db0*/  S2R R2, SR_LANEID ;  /* 0x0000000000027919 */ /* 0x000e620000000000 */
[----:B------:R-:W-:-:S06]  /*5dc0*/  ULOP3.LUT UR5, URZ, UR5, URZ, 0x33, !UPT ;  /* 0x00000005ff057292 */ /* 0x000fcc000f8e33ff */
[----:B------:R-:W-:-:S04]  /*5dd0*/  IMAD.U32 R0, RZ, RZ, UR5 ;  /* 0x00000005ff007e24 */ /* 0x000fc8000f8e00ff */
[----:B------:R2:W4:Y:S02]  /*5de0*/  REDUX UR7, R0 ;  /* 0x00000000000773c4 */ /* 0x0005240000000000 */
[----:B------:R1:W-:Y:S01]  /*5df0*/  UTCATOMSWS.AND URZ, UR5 ;  /* 0x0000000500ff79e3 */ /* 0x0003e20008000000 */
[----:B--2---:R-:W-:Y:S01]  /*5e00*/  LOP3.LUT R0, RZ, UR4, RZ, 0x33, !PT ;  /* 0x00000004ff007c12 */ /* 0x004fe2000f8e33ff */
[----:B------:R-:W-:Y:S02]  /*5e10*/  VOTEU.ANY UR4, UPT, PT ;  /* 0x0000000000047886 */ /* 0x000fe400038e0100 */
[----:B------:R-:W-:Y:S02]  /*5e20*/  UFLO.U32 UR4, UR4 ;  /* 0x00000004000472bd */ /* 0x000fe400080e0000 */
[----:B------:R-:W2:Y:S04]  /*5e30*/  REDUX UR6, R0 ;  /* 0x00000000000673c4 */ /* 0x000ea80000000000 */
[----:B-1----:R-:W-:-:S02]  /*5e40*/  ISETP.EQ.U32.AND P0, PT, R2, UR4, PT ;  /* 0x0000000402007c0c */ /* 0x002fc4000bf02070 */
[----:B----4-:R-:W-:-:S11]  /*5e50*/  MOV R2, UR7 ;  /* 0x0000000700027c02 */ /* 0x010fd60008000f00 */
[----:B------:R1:W-:Y:S01]  /*5e60*/  @P0 ATOMS.AND RZ, [UR8+0x14], R2 ;  /* 0x00001402ffff098c */ /* 0x0003e2000a800008 */
[----:B--2---:R-:W-:-:S05]  /*5e70*/  IMAD.U32 R0, RZ, RZ, UR6 ;  /* 0x00000006ff007e24 */ /* 0x004fca000f8e00ff */
[----:B------:R1:W-:Y:S01]  /*5e80*/  @P0 ATOMS.AND RZ, [UR8+0x18], R0 ;  /* 0x00001800ffff098c */ /* 0x0003e2000a800008 */
[----:B------:R-:W-:Y:S05]  /*5e90*/  BRA `(.L_x_124) ;  /* 0x0000000000147947 */ /* 0x000fea0003800000 */
.L_x_123:
[----:B------:R-:W-:Y:S02]  /*5ea0*/  MOV R2, 0x5ec0 ;  /* 0x00005ec000027802 */ /* 0x000fe40000000f00 */
[----:B---3-5:R-:W-:Y:S05]  /*5eb0*/  CALL.REL.NOINC `($__internal_0_$__cuda_sm10x_tcgen05_guardrail_trap_col_being_dealloced_not_returned_by_alloc) ;  /* 0x0000004400947944 */ /* 0x028fea0003c00000 */
[----:B------:R-:W-:Y:S05]  /*5ec0*/  BRA `(.L_x_124) ;  /* 0x0000000000087947 */ /* 0x000fea0003800000 */
.L_x_122:
[----:B------:R-:W-:Y:S02]  /*5ed0*/  MOV R2, 0x5ef0 ;  /* 0x00005ef000027802 */ /* 0x000fe40000000f00 */
[----:B---3-5:R-:W-:Y:S05]  /*5ee0*/  CALL.REL.NOINC `($__internal_2_$__cuda_sm10x_tcgen05_guardrail_trap_unallocated_columns_being_dealloced) ;  /* 0x0000004400a07944 */ /* 0x028fea0003c00000 */
.L_x_124:
[----:B------:R-:W-:Y:S01]  /*5ef0*/  NOP ;  /* 0x0000000000007918 */ /* 0x000fe20000000000 */
[----:B------:R-:W-:Y:S05]  /*5f00*/  EXIT ;  /* 0x000000000000794d */ /* 0x000fea0003800000 */
.L_x_106:
[----:B------:R-:W-:-:S09]  /*5f10*/  UISETP.NE.OR UP0, UPT, UR22, 0x3, !UP3 ;  /* 0x000000031600788c */ /* 0x000fd2000df05670 */
[----:B------:R-:W-:Y:S05]  /*5f20*/  BRA.U UP0, `(.L_x_125) ;  /* 0x0000000d00087547 */ /* 0x000fea000b800000 */
[----:B------:R-:W1:Y:S01]  /*5f30*/  LDCU UR26, c[0x0][0x370] ;  /* 0x00006e00ff1a77ac */ /* 0x000e620008000800 */
[----:B------:R-:W2:Y:S01]  /*5f40*/  LDC.64 R16, c[0x0][0x348] ;  /* 0x0000d200ff107b82 */ /* 0x000ea20000000a00 */
[----:B------:R-:W-:Y:S02]  /*5f50*/  HFMA2 R13, -RZ, RZ, 0, 0 ;  /* 0x00000000ff0d7431 */ /* 0x000fe400000001ff */
[----:B------:R-:W-:Y:S01]  /*5f60*/  IMAD.MOV.U32 R15, RZ, RZ, 0x1 ;  /* 0x00000001ff0f7424 */ /* 0x000fe200078e00ff */
[----:B------:R-:W1:Y:S01]  /*5f70*/  LDCU.128 UR28, c[0x0][0xb10] ;  /* 0x00016200ff1c77ac */ /* 0x000e620008000c00 */
[----:B------:R-:W-:Y:S01]  /*5f80*/  IMAD.MOV.U32 R14, RZ, RZ, RZ ;  /* 0x000000ffff0e7224 */ /* 0x000fe200078e00ff */
[----:B------:R-:W-:Y:S01]  /*5f90*/  MOV R7, 0x1000 ;  /* 0x0000100000077802 */ /* 0x000fe20000000f00 */
[----:B------:R-:W3:Y:S01]  /*5fa0*/  LDCU UR25, c[0x0][0x374] ;  /* 0x00006e80ff1977ac */ /* 0x000ee20008000800 */
[----:B------:R-:W4:Y:S01]  /*5fb0*/  LDC.64 R2, c[0x0][0x888] ;  /* 0x00022200ff027b82 */ /* 0x000f220000000a00 */
[----:B------:R-:W3:Y:S01]  /*5fc0*/  LDCU UR16, c[0x0][0xb0c] ;  /* 0x00016180ff1077ac */ /* 0x000ee20008000800 */
[----:B------:R-:W2:Y:S06]  /*5fd0*/  LDCU UR35, c[0x0][0xb20] ;  /* 0x00016400ff2377ac */ /* 0x000eac0008000800 */
[----:B------:R-:W4:Y:S01]  /*5fe0*/  LDC.64 R4, c[0x0][0x890] ;  /* 0x00022400ff047b82 */ /* 0x000f220000000a00 */
[----:B------:R-:W2:Y:S01]  /*5ff0*/  LDCU UR4, c[0x0][0xb30] ;  /* 0x00016600ff0477ac */ /* 0x000ea20008000800 */
[----:B------:R-:W-:Y:S01]  /*6000*/  UMOV UR17, 0x400 ;  /* 0x0000040000117882 */ /* 0x000fe20000000000 */
[----:B-1----:R-:W-:-:S02]  /*6010*/  UIMAD.WIDE.U32 UR32, UR26, UR28, URZ ;  /* 0x0000001c1a2072a5 */ /* 0x002fc4000f8e00ff */
[----:B---3--:R-:W-:Y:S02]  /*6020*/  UIMAD.WIDE.U32 UR6, UR25, UR31, URZ ;  /* 0x0000001f190672a5 */ /* 0x008fe4000f8e00ff */
[----:B------:R-:W-:Y:S02]  /*6030*/  ULEA UR17, UR48, UR17, 0x18 ;  /* 0x0000001130117291 */ /* 0x000fe4000f8ec0ff */
[----:B------:R-:W-:Y:S02]  /*6040*/  UPLOP3.LUT UP3, UPT, UPT, UPT, UPT, 0x40, 0x4 ;  /* 0x000000000004789c */ /* 0x000fe40003f6e870 */
[----:B------:R-:W-:Y:S01]  /*6050*/  UIADD3 UR5, UPT, UPT, UR17, 0x360, URZ ;  /* 0x0000036011057890 */ /* 0x000fe2000fffe0ff */
[----:B------:R-:W-:Y:S01]  /*6060*/  UMOV UR32, UR33 ;  /* 0x0000002100207c82 */ /* 0x000fe20008000000 */
[----:B------:R-:W-:Y:S01]  /*6070*/  UMOV UR27, UR7 ;  /* 0x00000007001b7c82 */ /* 0x000fe20008000000 */
[----:B------:R-:W-:Y:S02]  /*6080*/  UISETP.GE.AND UP0, UPT, UR40, 0x1, UPT ;  /* 0x000000012800788c */ /* 0x000fe4000bf06270 */
[----:B------:R-:W-:Y:S01]  /*6090*/  UISETP.NE.AND UP4, UPT, UR40, 0x1, UPT ;  /* 0x000000012800788c */ /* 0x000fe2000bf85270 */
[----:B------:R-:W1:Y:S01]  /*60a0*/  LDCU.64 UR14, c[0x0][0xb28] ;  /* 0x00016500ff0e77ac */ /* 0x000e620008000a00 */
[----:B------:R-:W-:-:S02]  /*60b0*/  UISETP.NE.AND UP6, UPT, UR16, 0x1, UPT ;  /* 0x000000011000788c */ /* 0x000fc4000bfc5270 */
[----:B------:R-:W-:Y:S02]  /*60c0*/  UISETP.NE.AND UP5, UPT, UR30, 0x1, UPT ;  /* 0x000000011e00788c */ /* 0x000fe4000bfa5270 */
[----:B------:R-:W-:Y:S02]  /*60d0*/  UPRMT UR48, UR48, 0x654, UR5 ;  /* 0x0000065430307896 */ /* 0x000fe40008000005 */
[----:B------:R-:W-:Y:S02]  /*60e0*/  USHF.R.U32.HI UR32, URZ, UR29, UR32 ;  /* 0x0000001dff207299 */ /* 0x000fe40008011620 */
[----:B--2---:R-:W-:Y:S02]  /*60f0*/  USHF.R.U32.HI UR27, URZ, UR35, UR27 ;  /* 0x00000023ff1b7299 */ /* 0x004fe4000801161b */
[----:B------:R-:W-:-:S11]  /*6100*/  UISETP.NE.AND UP2, UPT, UR4, 0x1, UPT ;  /* 0x000000010400788c */ /* 0x000fd6000bf45270 */
.L_x_133:
[C---:B------:R-:W-:Y:S02]  /*6110*/  LEA R12, R14.reuse, UR17, 0x3 ;  /* 0x000000110e0c7c11 */ /* 0x040fe4000f8e18ff */
[----:B------:R-:W-:Y:S02]  /*6120*/  SHF.L.U32 R0, R13, 0x1f, RZ ;  /* 0x0000001f0d007819 */ /* 0x000fe400000006ff */
[----:B------:R-:W-:Y:S02]  /*6130*/  LEA R8, R14, UR17, 0x4 ;  /* 0x000000110e087c11 */ /* 0x000fe4000f8e20ff */
[----:B--2---:R-:W2:Y:S02]  /*6140*/  SYNCS.PHASECHK.TRANS64.TRYWAIT P0, [R12+URZ+0x380], R0 ;  /* 0x000380000c0075a7 */ /* 0x004ea400080011ff */
[----:B--2---:R-:W-:Y:S05]  /*6150*/  @!P0 BRA `(.L_x_126) ;  /* 0x0000004000688947 */ /* 0x004fea0003800000 */
.L_x_280:
[----:B------:R-:W3:Y:S01]  /*6160*/  LDS.128 R8, [R8+0x410] ;  /* 0x0004100008087984 */ /* 0x000ee20000000c00 */
[----:B------:R-:W-:Y:S01]  /*6170*/  UISETP.GE.AND UP0, UPT, UR40, 0x1, UPT ;  /* 0x000000012800788c */ /* 0x000fe2000bf06270 */
[----:B------:R-:W-:Y:S01]  /*6180*/  @!PT LDS RZ, [RZ] ;  /* 0x00000000fffff984 */ /* 0x000fe20000000800 */
[----:B------:R-:W-:Y:S01]  /*6190*/  @!PT LDS RZ, [RZ] ;  /* 0x00000000fffff984 */ /* 0x000fe20000000800 */
[----:B------:R-:W-:Y:S01]  /*61a0*/  @!PT LDS RZ, [RZ] ;  /* 0x00000000fffff984 */ /* 0x000fe20000000800 */
[----:B------:R-:W-:Y:S01]  /*61b0*/  @!PT LDS RZ, [RZ] ;  /* 0x00000000fffff984 */ /* 0x000fe20000000800 */
[----:B------:R1:W-:Y:S06]  /*61c0*/  MEMBAR.ALL.CTA ;  /* 0x0000000000007992 */ /* 0x0003ec0000008000 */
[----:B-1----:R-:W1:Y:S01]  /*61d0*/  FENCE.VIEW.ASYNC.S ;  /* 0x00000000000073c6 */ /* 0x002e620000000000 */
[----:B---3--:R-:W-:Y:S11]  /*61e0*/  LOP3.LUT P0, RZ, R10, 0x1, RZ, 0xc0, !PT ;  /* 0x000000010aff7812 */ /* 0x008ff6000780c0ff */
[----:B------:R-:W-:Y:S02]  /*61f0*/  @!UPT UIADD3 URZ, UPT, UPT, URZ, URZ, URZ ;  /* 0x000000fffffff290 */ /* 0x000fe4000fffe0ff */
[----:B-1----:R-:W-:Y:S01]  /*6200*/  VOTEU.ANY UP1, P0 ;  /* 0x0000000000ff7886 */ /* 0x002fe20000020100 */
[----:B------:R-:W-:Y:S11]  /*6210*/  PLOP3.LUT P0, PT, PT, PT, UP1, 0x80, 0x8 ;  /* 0x000000000008781c */ /* 0x000ff60003f0f018 */
[----:B------:R-:W-:Y:S02]  /*6220*/  @!UPT UIADD3 URZ, UPT, UPT, URZ, URZ, URZ ;  /* 0x000000fffffff290 */ /* 0x000fe4000fffe0ff */
[----:B--2---:R-:W-:Y:S02]  /*6230*/  @P0 SHF.R.U32.HI R0, RZ, 0x10, R9 ;  /* 0x00000010ff000819 */ /* 0x004fe40000011609 */
[----:B------:R-:W-:Y:S02]  /*6240*/  @P0 MOV R6, R8 ;  /* 0x0000000800060202 */ /* 0x000fe40000000f00 */
[----:B------:R-:W-:Y:S01]  /*6250*/  @P0 R2UR UR4, R0 ;  /* 0x00000000000402ca */ /* 0x000fe200000e0000 */
[----:B------:R-:W-:Y:S01]  /*6260*/  VIADD R0, R12, 0x390 ;  /* 0x000003900c007836 */ /* 0x000fe20000000000 */
[----:B------:R-:W-:Y:S02]  /*6270*/  @P0 LOP3.LUT R8, R9, 0xffff, RZ, 0xc0, !PT ;  /* 0x0000ffff09080812 */ /* 0x000fe400078ec0ff */
[----:B------:R-:W-:Y:S02]  /*6280*/  @P0 R2UR UR6, R6 ;  /* 0x00000000060602ca */ /* 0x000fe400000e0000 */
[----:B------:R-:W-:Y:S02]  /*6290*/  PRMT R0, RZ, 0x654, R0 ;  /* 0x00000654ff007816 */ /* 0x000fe40000000000 */
[----:B------:R-:W-:Y:S02]  /*62a0*/  @P0 R2UR UR5, R8 ;  /* 0x00000000080502ca */ /* 0x000fe400000e0000 */
[----:B------:R1:W-:Y:S03]  /*62b0*/  SYNCS.ARRIVE.TRANS64.RED.A1T0 RZ, [R0+URZ], RZ ;  /* 0x000000ff00ff79a7 */ /* 0x0003e600081004ff */
[----:B------:R-:W-:Y:S04]  /*62c0*/  @UP1 UMOV UR24, UR4 ;  /* 0x0000000400181c82 */ /* 0x000fe80008000000 */
[----:B------:R-:W-:Y:S04]  /*62d0*/  @UP1 UMOV UR13, UR6 ;  /* 0x00000006000d1c82 */ /* 0x000fe80008000000 */
[----:B------:R-:W-:Y:S01]  /*62e0*/  @UP1 UMOV UR7, UR5 ;  /* 0x0000000500071c82 */ /* 0x000fe20008000000 */
[----:B------:R-:W-:Y:S05]  /*62f0*/  BRA.U !UP0, `(.L_x_127) ;  /* 0x0000000108a47547 */ /* 0x000fea000b800000 */
[----:B------:R-:W-:Y:S02]  /*6300*/  UIMAD.WIDE.U32 UR10, UR7, UR31, URZ ;  /* 0x0000001f070a72a5 */ /* 0x000fe4000f8e00ff */
[----:B------:R-:W-:Y:S02]  /*6310*/  UIMAD.WIDE.U32 UR18, UR13, UR28, URZ ;  /* 0x0000001c0d1272a5 */ /* 0x000fe4000f8e00ff */
[----:B------:R-:W-:Y:S02]  /*6320*/  USEL UR4, UR25, UR27, !UP5 ;  /* 0x0000001b19047287 */ /* 0x000fe4000e800000 */
[----:B------:R-:W-:Y:S02]  /*6330*/  USEL UR8, UR26, UR32, !UP6 ;  /* 0x000000201a087287 */ /* 0x000fe4000f000000 */
[----:B------:R-:W-:Y:S02]  /*6340*/  UIMAD.WIDE.U32 UR20, UR4, UR14, URZ ;  /* 0x0000000e041472a5 */ /* 0x000fe4000f8e00ff */
[----:B------:R-:W-:Y:S01]  /*6350*/  UIMAD.WIDE.U32 UR22, UR8, UR14, URZ ;  /* 0x0000000e081672a5 */ /* 0x000fe2000f8e00ff */
[----:B------:R-:W-:Y:S02]  /*6360*/  UMOV UR5, UR11 ;  /* 0x0000000b00057c82 */ /* 0x000fe40008000000 */
[----:B------:R-:W-:Y:S03]  /*6370*/  USHF.R.U32.HI UR6, URZ, UR35, UR5 ;  /* 0x00000023ff067299 */ /* 0x000fe60008011605 */
[----:B------:R-:W-:Y:S01]  /*6380*/  UMOV UR5, UR19 ;  /* 0x0000001300057c82 */ /* 0x000fe20008000000 */
[----:B------:R-:W-:Y:S02]  /*6390*/  USEL UR6, UR7, UR6, !UP5 ;  /* 0x0000000607067287 */ /* 0x000fe4000e800000 */
[----:B------:R-:W-:Y:S02]  /*63a0*/  USHF.R.U32.HI UR9, URZ, UR29, UR5 ;  /* 0x0000001dff097299 */ /* 0x000fe40008011605 */
[----:B------:R-:W-:Y:S01]  /*63b0*/  UIMAD.WIDE.U32 UR10, UR6, UR14, URZ ;  /* 0x0000000e060a72a5 */ /* 0x000fe2000f8e00ff */
[----:B------:R-:W-:Y:S02]  /*63c0*/  UMOV UR5, UR21 ;  /* 0x0000001500057c82 */ /* 0x000fe40008000000 */
[----:B------:R-:W-:Y:S03]  /*63d0*/  @UP4 USHF.R.U32.HI UR4, URZ, UR15, UR5 ;  /* 0x0000000fff044299 */ /* 0x000fe60008011605 */
[----:B------:R-:W-:Y:S01]  /*63e0*/  UMOV UR5, UR23 ;  /* 0x0000001700057c82 */ /* 0x000fe20008000000 */
[----:B------:R-:W-:Y:S02]  /*63f0*/  UIMAD UR4, UR40, UR4, URZ ;  /* 0x00000004280472a4 */ /* 0x000fe4000f8e02ff */
[----:B------:R-:W-:Y:S02]  /*6400*/  @UP4 USHF.R.U32.HI UR8, URZ, UR15, UR5 ;  /* 0x0000000fff084299 */ /* 0x000fe40008011605 */
[----:B------:R-:W-:Y:S02]  /*6410*/  USEL UR5, UR13, UR9, !UP6 ;  /* 0x000000090d057287 */ /* 0x000fe4000f000000 */
[----:B------:R-:W-:Y:S02]  /*6420*/  UIMAD UR9, UR40, UR8, URZ ;  /* 0x00000008280972a4 */ /* 0x000fe4000f8e02ff */
[----:B------:R-:W-:Y:S03]  /*6430*/  UISETP.GE.AND UP0, UPT, UR6, UR4, UPT ;  /* 0x000000040600728c */ /* 0x000fe6000bf06270 */
[----:B------:R-:W-:Y:S01]  /*6440*/  UMOV UR4, UR11 ;  /* 0x0000000b00047c82 */ /* 0x000fe20008000000 */
[----:B------:R-:W-:Y:S02]  /*6450*/  UISETP.GE.OR UP0, UPT, UR5, UR9, UP0 ;  /* 0x000000090500728c */ /* 0x000fe40008706670 */
[----:B------:R-:W-:Y:S02]  /*6460*/  USHF.R.U32.HI UR4, URZ, UR15, UR4 ;  /* 0x0000000fff047299 */ /* 0x000fe40008011604 */
[----:B------:R-:W-:Y:S02]  /*6470*/  UIMAD.WIDE.U32 UR10, UR5, UR14, URZ ;  /* 0x0000000e050a72a5 */ /* 0x000fe4000f8e00ff */
[----:B------:R-:W-:Y:S04]  /*6480*/  USEL UR12, UR6, UR4, !UP4 ;  /* 0x00000004060c7287 */ /* 0x000fe8000e000000 */
[----:B------:R-:W-:Y:S01]  /*6490*/  UIADD3 UR9, UPT, UPT, -UR12, URZ, URZ ;  /* 0x000000ff0c097290 */ /* 0x000fe2000fffe1ff */
[----:B------:R-:W-:Y:S02]  /*64a0*/  @!UP0 UMOV UR4, UR11 ;  /* 0x0000000b00048c82 */ /* 0x000fe40008000000 */
[----:B------:R-:W-:Y:S02]  /*64b0*/  @!UP0 USHF.R.U32.HI UR4, URZ, UR15, UR4 ;  /* 0x0000000fff048299 */ /* 0x000fe40008011604 */
[----:B------:R-:W-:Y:S02]  /*64c0*/  UIMAD UR9, UR40, UR9, UR6 ;  /* 0x00000009280972a4 */ /* 0x000fe4000f8e0206 */
[----:B------:R-:W-:Y:S04]  /*64d0*/  @!UP0 USEL UR4, UR5, UR4, !UP4 ;  /* 0x0000000405048287 */ /* 0x000fe8000e000000 */
[----:B------:R-:W-:Y:S02]  /*64e0*/  @!UP0 UIMAD UR9, UR8, UR9, UR4 ;  /* 0x00000009080982a4 */ /* 0x000fe4000f8e0204 */
[----:B------:R-:W-:Y:S02]  /*64f0*/  @!UP0 UIADD3 UR10, UPT, UPT, UR12, -UR4, URZ ;  /* 0x800000040c0a8290 */ /* 0x000fe4000fffe0ff */
[----:B------:R-:W-:Y:S02]  /*6500*/  UIADD3 UR4, UPT, UPT, -UR5, URZ, URZ ;  /* 0x000000ff05047290 */ /* 0x000fe4000fffe1ff */
[----:B------:R-:W-:Y:S02]  /*6510*/  UIADD3 UR8, UPT, UPT, -UR6, URZ, URZ ;  /* 0x000000ff06087290 */ /* 0x000fe4000fffe1ff */
[----:B------:R-:W-:Y:S02]  /*6520*/  @!UP0 UIMAD UR6, UR10, UR40, UR5 ;  /* 0x000000280a0682a4 */ /* 0x000fe4000f8e0205 */
[----:B------:R-:W-:Y:S02]  /*6530*/  UIMAD UR13, UR16, UR4, UR13 ;  /* 0x00000004100d72a4 */ /* 0x000fe4000f8e020d */
[----:B------:R-:W-:Y:S01]  /*6540*/  UIMAD UR7, UR30, UR8, UR7 ;  /* 0x000000081e0772a4 */ /* 0x000fe2000f8e0207 */
[----:B------:R-:W-:Y:S02]  /*6550*/  @!UP0 UMOV UR5, UR9 ;  /* 0x0000000900058c82 */ /* 0x000fe40008000000 */
[----:B------:R-:W-:Y:S02]  /*6560*/  UIMAD UR13, UR5, UR16, UR13 ;  /* 0x00000010050d72a4 */ /* 0x000fe4000f8e020d */
[----:B------:R-:W-:Y:S11]  /*6570*/  UIMAD UR7, UR6, UR30, UR7 ;  /* 0x0000001e060772a4 */ /* 0x000ff6000f8e0207 */
[----:B------:R-:W-:Y:S01]  /*6580*/  @!UPT UIADD3 URZ, UPT, UPT, URZ, URZ, URZ ;  /* 0x000000fffffff290 */ /* 0x000fe2000fffe0ff */
.L_x_127:
[----:B------:R-:W2:Y:S01]  /*6590*/  @!UP2 LDCU.128 UR20, c[0x0][0xb10] ;  /* 0x00016200ff14a7ac */ /* 0x000ea20008000c00 */
[C---:B----4-:R-:W-:Y:S02]  /*65a0*/  ISETP.NE.U32.AND P1, PT, R4.reuse, RZ, PT ;  /* 0x000000ff0400720c */ /* 0x050fe40003f25070 */
[----:B------:R-:W-:Y:S02]  /*65b0*/  ISETP.NE.U32.AND P0, PT, R4, RZ, PT ;  /* 0x000000ff0400720c */ /* 0x000fe40003f05070 */
[C---:B------:R-:W-:Y:S02]  /*65c0*/  ISETP.NE.AND.EX P1, PT, R5.reuse, RZ, PT, P1 ;  /* 0x000000ff0500720c */ /* 0x040fe40003f25310 */
[----:B------:R-:W-:Y:S01]  /*65d0*/  ISETP.NE.AND.EX P0, PT, R5, RZ, PT, P0 ;  /* 0x000000ff0500720c */ /* 0x000fe20003f05300 */
[----:B------:R-:W3:Y:S01]  /*65e0*/  @!UP2 LDCU UR5, c[0x0][0xb0c] ;  /* 0x00016180ff05a7ac */ /* 0x000ee20008000800 */
[----:B------:R-:W-:Y:S01]  /*65f0*/  SHF.L.U32 R6, R15, 0x1f, RZ ;  /* 0x0000001f0f067819 */ /* 0x000fe200000006ff */
[----:B--2---:R-:W-:Y:S07]  /*6600*/  UIMAD.WIDE.U32 UR8, UR13, UR20, URZ ;  /* 0x000000140d0872a5 */ /* 0x004fee000f8e00ff */
[----:B------:R-:W-:Y:S01]  /*6610*/  @!UP2 UMOV UR4, UR9 ;  /* 0x000000090004ac82 */ /* 0x000fe20008000000 */
[----:B---3--:R-:W-:Y:S02]  /*6620*/  @!UP2 UISETP.NE.AND UP0, UPT, UR5, 0x1, UPT ;  /* 0x000000010500a88c */ /* 0x008fe4000bf05270 */
[----:B------:R-:W-:Y:S02]  /*6630*/  @!UP2 USHF.R.U32.HI UR4, URZ, UR21, UR4 ;  /* 0x00000015ff04a299 */ /* 0x000fe40008011604 */
[----:B------:R-:W-:Y:S02]  /*6640*/  UIMAD.WIDE.U32 UR8, UR7, UR23, URZ ;  /* 0x00000017070872a5 */ /* 0x000fe4000f8e00ff */
[----:B------:R-:W-:Y:S02]  /*6650*/  @!UP2 USEL UR10, UR13, UR4, !UP0 ;  /* 0x000000040d0aa287 */ /* 0x000fe4000c000000 */
[----:B------:R-:W-:Y:S03]  /*6660*/  @!UP2 UISETP.NE.AND UP0, UPT, UR22, 0x1, UPT ;  /* 0x000000011600a88c */ /* 0x000fe6000bf05270 */
[----:B------:R-:W-:Y:S02]  /*6670*/  @!UP2 UMOV UR6, UR9 ;  /* 0x000000090006ac82 */ /* 0x000fe40008000000 */
[----:B------:R-:W2:Y:S02]  /*6680*/  @!UP2 LDCU UR4, c[0x0][0xb20] ;  /* 0x00016400ff04a7ac */ /* 0x000ea40008000800 */
[----:B--2---:R-:W-:Y:S04]  /*6690*/  @!UP2 USHF.R.U32.HI UR6, URZ, UR4, UR6 ;  /* 0x00000004ff06a299 */ /* 0x004fe80008011606 */
[----:B------:R-:W-:Y:S04]  /*66a0*/  @!UP2 USEL UR6, UR7, UR6, !UP0 ;  /* 0x000000060706a287 */ /* 0x000fe8000c000000 */
[----:B------:R-:W-:Y:S02]  /*66b0*/  @!UP2 UIADD3 UR4, UPT, UPT, -UR10, UR6, URZ ;  /* 0x000000060a04a290 */ /* 0x000fe4000fffe1ff */
[----:B------:R-:W-:Y:S02]  /*66c0*/  @!UP2 UIADD3 UR6, UPT, UPT, UR10, -UR6, URZ ;  /* 0x800000060a06a290 */ /* 0x000fe4000fffe0ff */
[----:B------:R-:W-:Y:S02]  /*66d0*/  @!UP2 UIMAD UR13, UR4, UR5, UR13 ;  /* 0x00000005040da2a4 */ /* 0x000fe4000f8e020d */
[----:B------:R-:W-:Y:S01]  /*66e0*/  @!UP2 UIMAD UR7, UR6, UR22, UR7 ;  /* 0x000000160607a2a4 */ /* 0x000fe2000f8e0207 */
[----:B------:R-:W-:Y:S11]  /*66f0*/  BRA.U UP3, `(.L_x_128) ;  /* 0x0000000103107547 */ /* 0x000ff6000b800000 */
[----:B------:R-:W-:Y:S04]  /*6700*/  MOV R8, UR34 ;  /* 0x0000002200087c02 */ /* 0x000fe80008000f00 */
[----:B------:R-:W-:Y:S04]  /*6710*/  SHF.L.U32 R8, R8, 0x1f, RZ ;  /* 0x0000001f08087819 */ /* 0x000fe800000006ff */
[----:B------:R-:W2:Y:S02]  /*6720*/  SYNCS.PHASECHK.TRANS64.TRYWAIT P2, [UR17+0x378], R8 ;  /* 0x00037808ff0075a7 */ /* 0x000ea40008041111 */
[----:B--2---:R-:W-:Y:S05]  /*6730*/  @!P2 BRA `(.L_x_129) ;  /* 0x0000003c0004a947 */ /* 0x004fea0003800000 */
.L_x_128:
[----:B------:R-:W-:Y:S05]  /*6740*/  @!P1 BRA `(.L_x_130) ;  /* 0x0000000000309947 */ /* 0x000fea0003800000 */
[----:B------:R-:W-:Y:S01]  /*6750*/  ISETP.NE.U32.AND P1, PT, R2, RZ, PT ;  /* 0x000000ff0200720c */ /* 0x000fe20003f25070 */
[----:B------:R-:W2:Y:S01]  /*6760*/  LDCU.64 UR4, c[0x0][0x358] ;  /* 0x00006b00ff0477ac */ /* 0x000ea20008000a00 */
[----:B------:R-:W-:Y:S02]  /*6770*/  IMAD.MOV.U32 R80, RZ, RZ, 0x1 ;  /* 0x00000001ff507424 */ /* 0x000fe400078e00ff */
[----:B------:R-:W-:Y:S11]  /*6780*/  ISETP.NE.AND.EX P1, PT, R3, RZ, PT, P1 ;  /* 0x000000ff0300720c */ /* 0x000ff60003f25310 */
[----:B------:R-:W-:Y:S02]  /*6790*/  @!UPT UIADD3 URZ, UPT, UPT, URZ, URZ, URZ ;  /* 0x000000fffffff290 */ /* 0x000fe4000fffe0ff */
[----:B-1----:R-:W1:Y:S01]  /*67a0*/  @P1 LDC.64 R8, c[0x0][0x888] ;  /* 0x00022200ff081b82 */ /* 0x002e620000000a00 */
[----:B------:R-:W-:Y:S04]  /*67b0*/  @P1 IMAD R0, R4, UR36, RZ ;  /* 0x0000002404001c24 */ /* 0x000fe8000f8e02ff */
[----:B-1----:R-:W-:Y:S04]  /*67c0*/  @P1 IMAD.WIDE R8, R0, 0x4, R8 ;  /* 0x0000000400081825 */ /* 0x002fe800078e0208 */
[----:B------:R-:W-:Y:S01]  /*67d0*/  HFMA2 R0, -RZ, RZ, 0, 5.9604644775390625e-08 ;  /* 0x00000001ff007431 */ /* 0x000fe200000001ff */
[----:B--2--5:R2:W5:Y:S04]  /*67e0*/  @P1 LDG.E R39, desc[UR4][R8.64] ;  /* 0x0000000408271981 */ /* 0x024568000c1e1900 */
[----:B------:R-:W-:Y:S01]  /*67f0*/  @!P1 PRMT R80, R0, 0x7610, R80 ;  /* 0x0000761000509816 */ /* 0x000fe20000000050 */
[----:B--2---:R-:W3:Y:S06]  /*6800*/  @!P1 LDC R39, c[0x0][0x880] ;  /* 0x00022000ff279b82 */ /* 0x004eec0000000800 */
.L_x_130:
[----:B---3-5:R-:W-:Y:S01]  /*6810*/  @!P0 ISETP.EQ.AND P1, PT, R39, RZ, PT ;  /* 0x000000ff2700820c */ /* 0x028fe20003f22270 */
[----:B------:R-:W-:Y:S01]  /*6820*/  @!UPT UIADD3 URZ, UPT, UPT, URZ, URZ, URZ ;  /* 0x000000fffffff290 */ /* 0x000fe2000fffe0ff */
[----:B------:R-:W-:Y:S11]  /*6830*/  @!P0 BRA `(.L_x_131) ;  /* 0x0000000000188947 */ /* 0x000ff60003800000 */
[----:B------:R-:W-:Y:S02]  /*6840*/  LOP3.LUT P0, RZ, R80, 0xff, RZ, 0xc0, !PT ;  /* 0x000000ff50ff7812 */ /* 0x000fe4000780c0ff */
[----:B------:R-:W-:Y:S04]  /*6850*/  ISETP.NE.U32.AND P1, PT, R2, RZ, PT ;  /* 0x000000ff0200720c */ /* 0x000fe80003f25070 */
[----:B------:R-:W-:Y:S04]  /*6860*/  ISETP.NE.AND.EX P1, PT, R3, RZ, PT, P1 ;  /* 0x000000ff0300720c */ /* 0x000fe80003f25310 */
[----:B------:R-:W-:Y:S03]  /*6870*/  PLOP3.LUT P1, PT, P1, PT, PT, 0x8, 0x80 ;  /* 0x000000000080781c */ /* 0x000fe60000f2e170 */
[----:B------:R-:W-:Y:S11]  /*6880*/  @P0 ISETP.EQ.AND P1, PT, R39, RZ, PT ;  /* 0x000000ff2700020c */ /* 0x000ff60003f22270 */
[----:B------:R-:W-:Y:S02]  /*6890*/  @!UPT UIADD3 URZ, UPT, UPT, URZ, URZ, URZ ;  /* 0x000000fffffff290 */ /* 0x000fe4000fffe0ff */
.L_x_131:
[----:B------:R-:W2:Y:S01]  /*68a0*/  SYNCS.PHASECHK.TRANS64.TRYWAIT P0, [UR17+0x368], R6 ;  /* 0x00036806ff0075a7 */ /* 0x000ea20008001111 */
[----:B------:R-:W-:Y:S02]  /*68b0*/  ELECT P2, URZ, PT ;  /* 0x0000000000ff782f */ /* 0x000fe40003840000 */
[----:B------:R-:W-:Y:S01]  /*68c0*/  IADD3 R14, PT, PT, R14, 0x1, RZ ;  /* 0x000000010e0e7810 */ /* 0x000fe20007ffe0ff */
[----:B--2---:R-:W-:Y:S10]  /*68d0*/  @!P0 BRA `(.L_x_132) ;  /* 0x0000003800b48947 */ /* 0x004ff40003800000 */
.L_x_283:
[----:B------:R-:W-:Y:S01]  /*68e0*/  PLOP3.LUT P1, PT, P1, P2, PT, 0xf2, 0x2f ;  /* 0x00000000002f781c */ /* 0x000fe20000f25e72 */
[----:B------:R-:W-:Y:S01]  /*68f0*/  UMOV UR18, 0x0 ;  /* 0x0000000000127882 */ /* 0x000fe20000000000 */
[----:B------:R-:W-:Y:S01]  /*6900*/  UMOV UR19, 0x10000000 ;  /* 0x1000000000137882 */ /* 0x000fe20000000000 */
[----:B------:R-:W-:Y:S01]  /*6910*/  UMOV UR12, UR36 ;  /* 0x00000024000c7c82 */ /* 0x000fe20008000000 */
[----:B------:R-:W-:Y:S01]  /*6920*/  LOP3.LUT R15, R15, 0x1, RZ, 0x3c, !PT ;  /* 0x000000010f0f7812 */ /* 0x000fe200078e3cff */
[----:B------:R-:W-:Y:S01]  /*6930*/  UPLOP3.LUT UP3, UPT, UPT, UPT, UPT, 0x80, 0x8 ;  /* 0x000000000008789c */ /* 0x000fe20003f6f070 */
[----:B------:R-:W-:Y:S07]  /*6940*/  UMOV UR36, UR24 ;  /* 0x0000001800247c82 */ /* 0x000fee0008000000 */
[----:B-1----:R-:W-:Y:S01]  /*6950*/  @!P1 IADD3 R6, P0, PT, R16, 0x580, RZ ;  /* 0x0000058010069810 */ /* 0x002fe20007f1e0ff */
[----:B------:R-:W-:Y:S03]  /*6960*/  VOTEU.ALL UP0, P1 ;  /* 0x0000000000ff7886 */ /* 0x000fe60000800000 */
[----:B------:R-:W-:Y:S01]  /*6970*/  @!P1 R2UR UR5, R6 ;  /* 0x00000000060592ca */ /* 0x000fe200000e0000 */
[----:B------:R-:W-:Y:S01]  /*6980*/  @!P1 IMAD.X R0, RZ, RZ, R17, P0 ;  /* 0x000000ffff009224 */ /* 0x000fe200000e0611 */
[----:B------:R-:W-:Y:S01]  /*6990*/  @!UP0 USHF.L.U32 UR10, UR45, 0x6, URZ ;  /* 0x000000062d0a8899 */ /* 0x000fe200080006ff */
[----:B------:R-:W-:Y:S01]  /*69a0*/  ISETP.NE.AND P0, PT, R14, 0x2, PT ;  /* 0x000000020e00780c */ /* 0x000fe20003f05270 */
[----:B------:R-:W-:Y:S02]  /*69b0*/  @!UP0 USHF.L.U32 UR11, UR46, 0x6, URZ ;  /* 0x000000062e0b8899 */ /* 0x000fe400080006ff */
[----:B------:R-:W-:Y:S01]  /*69c0*/  @!P1 R2UR UR4, R0 ;  /* 0x00000000000492ca */ /* 0x000fe200000e0000 */
[----:B------:R-:W-:Y:S01]  /*69d0*/  @!UP0 UIADD3 UR8, UPT, UPT, UR17, 0x600, URZ ;  /* 0x0000060011088890 */ /* 0x000fe2000fffe0ff */
[----:B------:R-:W-:Y:S01]  /*69e0*/  SEL R0, RZ, 0x1, P0 ;  /* 0x00000001ff007807 */ /* 0x000fe20000000000 */
[----:B------:R-:W-:Y:S01]  /*69f0*/  @!UP0 UIADD3 UR9, UPT, UPT, UR17, 0x360, URZ ;  /* 0x0000036011098890 */ /* 0x000fe2000fffe0ff */
[----:B------:R-:W-:Y:S01]  /*6a00*/  SEL R14, R14, RZ, P0 ;  /* 0x000000ff0e0e7207 */ /* 0x000fe20000000000 */
[----:B------:R-:W-:Y:S01]  /*6a10*/  VOTEU.ALL UP0, P1 ;  /* 0x0000000000ff7886 */ /* 0x000fe20000800000 */
[----:B------:R-:W-:Y:S01]  /*6a20*/  LOP3.LUT R13, R13, R0, RZ, 0x3c, !PT ;  /* 0x000000000d0d7212 */ /* 0x000fe200078e3cff */
[----:B------:R-:W-:Y:S01]  /*6a30*/  IMAD.U32 R8, RZ, RZ, UR5 ;  /* 0x00000005ff087e24 */ /* 0x000fe2000f8e00ff */
[----:B------:R-:W-:Y:S02]  /*6a40*/  UIADD3 UR45, UPT, UPT, UR7, UR57, URZ ;  /* 0x00000039072d7290 */ /* 0x000fe4000fffe0ff */
[----:B------:R-:W-:Y:S03]  /*6a50*/  UIADD3 UR46, UPT, UPT, UR13, UR60, URZ ;  /* 0x0000003c0d2e7290 */ /* 0x000fe6000fffe0ff */
[----:B------:R-:W-:Y:S01]  /*6a60*/  IMAD.U32 R9, RZ, RZ, UR4 ;  /* 0x00000004ff097e24 */ /* 0x000fe2000f8e00ff */
[----:B------:R-:W-:Y:S04]  /*6a70*/  @!P1 R2UR UR4, R8 ;  /* 0x00000000080492ca */ /* 0x000fe800000e0000 */
[----:B------:R-:W-:Y:S11]  /*6a80*/  @!P1 R2UR UR5, R9 ;  /* 0x00000000090592ca */ /* 0x000ff600000e0000 */
[----:B------:R-:W-:Y:S02]  /*6a90*/  @!UPT UIADD3 URZ, UPT, UPT, URZ, URZ, URZ ;  /* 0x000000fffffff290 */ /* 0x000fe4000fffe0ff */
[----:B------:R2:W-:Y:S01]  /*6aa0*/  @!UP0 UTMALDG.3D [UR8], [UR4], desc[UR18] ;  /* 0x00001208040085b4 */ /* 0x0005e20008011000 */
[----:B------:R2:W-:Y:S01]  /*6ab0*/  @!P1 SYNCS.ARRIVE.TRANS64.RED.A0TR RZ, [UR17+0x360], R7 ;  /* 0x00036007ffff99a7 */ /* 0x0005e20008300411 */
[----:B------:R-:W-:Y:S01]  /*6ac0*/  SYNCS.ARRIVE.TRANS64.RED.A1T0 RZ, [UR48], RZ ;  /* 0x000000ffffff79a7 */ /* 0x000fe20008100430 */
[----:B------:R-:W-:Y:S05]  /*6ad0*/  BRA.U UP1, `(.L_x_133) ;  /* 0xfffffff5018c7547 */ /* 0x000fea000b83ffff */
[----:B------:R-:W-:Y:S07]  /*6ae0*/  MOV R0, UR17 ;  /* 0x0000001100007c02 */ /* 0x000fee0008000f00 */
.L_x_134:
[----:B-1----:R-:W-:-:S04]  /*6af0*/  SHF.L.U32 R2, R15, 0x1f, RZ ;  /* 0x0000001f0f027819 */ /* 0x002fc800000006ff */
[----:B------:R1:W3:Y:S03]  /*6b00*/  SYNCS.PHASECHK.TRANS64.TRYWAIT P0, [R0+URZ+0x368], R2 ;  /* 0x00036802000075a7 */ /* 0x0002e600080011ff */
[----:B---3--:R-:W-:Y:S05]  /*6b10*/  @!P0 NANOSLEEP.SYNCS 0x989680 ;  /* 0x009896800000895d */ /* 0x008fea0003900000 */
[----:B------:R-:W3:Y:S02]  /*6b20*/  @!P0 SYNCS.PHASECHK.TRANS64 P0, [R0+URZ+0x368], R2 ;  /* 0x00036802000085a7 */ /* 0x000ee400080010ff */
[----:B--23--:R-:W-:Y:S05]  /*6b30*/  @P0 EXIT ;  /* 0x000000000000094d */ /* 0x00cfea0003800000 */
[----:B------:R-:W-:Y:S05]  /*6b40*/  BRA `(.L_x_134) ;  /* 0xfffffffc00e87947 */ /* 0x000fea000383ffff */
.L_x_125:
[----:B------:R-:W-:-:S06]  /*6b50*/  UISETP.GE.AND UP0, UPT, UR22, 0x4, UPT ;  /* 0x000000041600788c */ /* 0x000fcc000bf06270 */
[----:B------:R-:W-:-:S13]  /*6b60*/  PLOP3.LUT P0, PT, PT, PT, UP0, 0x80, 0x8 ;  /* 0x000000000008781c */ /* 0x000fda0003f0f008 */
[----:B------:R-:W-:Y:S05]  /*6b70*/  @!P0 EXIT ;  /* 0x000000000000894d */ /* 0x000fea0003800000 */
[----:B------:R-:W-:Y:S01]  /*6b80*/  BAR.SYNC.DEFER_BLOCKING 0x6, 0xa0 ;  /* 0x0182800000007b1d */ /* 0x000fe20000010000 */
[C---:B------:R-:W-:Y:S01]  /*6b90*/  IMAD.SHL.U32 R7, R69.reuse, 0x40, RZ ;  /* 0x0000004045077824 */ /* 0x040fe200078e00ff */
[----:B------:R-:W-:Y:S01]  /*6ba0*/  CS2R R84, SRZ ;  /* 0x0000000000547805 */ /* 0x000fe2000001ff00 */
[C---:B------:R-:W-:Y:S01]  /*6bb0*/  IMAD.SHL.U32 R4, R69.reuse, 0x20, RZ ;  /* 0x0000002045047824 */ /* 0x040fe200078e00ff */
[----:B------:R-:W-:Y:S01]  /*6bc0*/  CS2R R82, SRZ ;  /* 0x0000000000527805 */ /* 0x000fe2000001ff00 */
[----:B------:R-:W-:Y:S01]  /*6bd0*/  IMAD.SHL.U32 R5, R69, 0x8, RZ ;  /* 0x0000000845057824 */ /* 0x000fe200078e00ff */
[----:B------:R-:W-:Y:S01]  /*6be0*/  UMOV UR44, 0x400 ;  /* 0x00000400002c7882 */ /* 0x000fe20000000000 */
[----:B------:R-:W-:Y:S01]  /*6bf0*/  LOP3.LUT R6, R7, 0x180, RZ, 0xc0, !PT ;  /* 0x0000018007067812 */ /* 0x000fe200078ec0ff */
[----:B------:R-:W-:Y:S01]  /*6c00*/  ULEA UR44, UR48, UR44, 0x18 ;  /* 0x0000002c302c7291 */ /* 0x000fe2000f8ec0ff */
[----:B------:R-:W-:Y:S01]  /*6c10*/  LOP3.LUT R4, R4, 0xc00, RZ, 0xc0, !PT ;  /* 0x00000c0004047812 */ /* 0x000fe200078ec0ff */
[----:B------:R-:W1:Y:S01]  /*6c20*/  LDC.64 R74, c[0x0][0x888] ;  /* 0x00022200ff4a7b82 */ /* 0x000e620000000a00 */
[----:B------:R-:W-:Y:S01]  /*6c30*/  LOP3.LUT R5, R6, 0x30, R5, 0xf8, !PT ;  /* 0x0000003006057812 */ /* 0x000fe200078ef805 */
[C---:B------:R-:W-:Y:S01]  /*6c40*/  IMAD.SHL.U32 R6, R69.reuse, 0x2, RZ ;  /* 0x0000000245067824 */ /* 0x040fe200078e00ff */
[--C-:B------:R-:W-:Y:S01]  /*6c50*/  LOP3.LUT R4, R4, 0x40, R7.reuse, 0xf8, !PT ;  /* 0x0000004004047812 */ /* 0x100fe200078ef807 */
[C---:B------:R-:W-:Y:S01]  /*6c60*/  IMAD.U32 R37, R69.reuse, 0x10000, RZ ;  /* 0x0001000045257824 */ /* 0x040fe200078e00ff */
[----:B------:R-:W-:Y:S01]  /*6c70*/  UIADD3 UR4, UPT, UPT, UR44, 0x1600, URZ ;  /* 0x000016002c047890 */ /* 0x000fe2000fffe0ff */
[----:B------:R-:W-:Y:S01]  /*6c80*/  IMAD.SHL.U32 R78, R69, 0x10, RZ ;  /* 0x00000010454e7824 */ /* 0x000fe200078e00ff */
[----:B------:R-:W-:Y:S01]  /*6c90*/  LOP3.LUT R5, R5, 0x20, R6, 0x78, !PT ;  /* 0x0000002005057812 */ /* 0x000fe200078e7806 */
[----:B------:R-:W2:Y:S01]  /*6ca0*/  LDC.64 R76, c[0x0][0x890] ;  /* 0x00022400ff4c7b82 */ /* 0x000ea20000000a00 */
[----:B------:R-:W-:Y:S01]  /*6cb0*/  LOP3.LUT R4, R4, 0x200, R7, 0xf8, !PT ;  /* 0x0000020004047812 */ /* 0x000fe200078ef807 */
[----:B------:R-:W-:Y:S01]  /*6cc0*/  IMAD.MOV.U32 R36, RZ, RZ, RZ ;  /* 0x000000ffff247224 */ /* 0x000fe200078e00ff */
[----:B------:R-:W-:Y:S01]  /*6cd0*/  LOP3.LUT R37, R37, 0x600000, RZ, 0xc0, !PT ;  /* 0x0060000025257812 */ /* 0x000fe200078ec0ff */
[----:B------:R-:W-:Y:S01]  /*6ce0*/  IMAD.U32 R86, RZ, RZ, UR4 ;  /* 0x00000004ff567e24 */ /* 0x000fe2000f8e00ff */
[----:B------:R-:W-:Y:S01]  /*6cf0*/  LOP3.LUT R79, R4, R5, RZ, 0xfc, !PT ;  /* 0x00000005044f7212 */ /* 0x000fe200078efcff */
[----:B------:R-:W3:Y:S01]  /*6d00*/  LDS R0, [UR44+0x430] ;  /* 0x0004302cff007984 */ /* 0x000ee20008000800 */
[----:B------:R-:W-:Y:S01]  /*6d10*/  LOP3.LUT R78, R78, 0x20, RZ, 0xc0, !PT ;  /* 0x000000204e4e7812 */ /* 0x000fe200078ec0ff */
[----:B------:R-:W4:Y:S01]  /*6d20*/  LDC.64 R72, c[0x0][0x8b0] ;  /* 0x00022c00ff487b82 */ /* 0x000f220000000a00 */
[----:B------:R-:W1:Y:S01]  /*6d30*/  LDCU UR50, c[0x0][0x370] ;  /* 0x00006e00ff3277ac */ /* 0x000e620008000800 */
[----:B------:R-:W-:Y:S01]  /*6d40*/  VIADD R4, R79, UR44 ;  /* 0x0000002c4f047c36 */ /* 0x000fe20008000000 */
[----:B------:R-:W1:Y:S04]  /*6d50*/  LDCU.64 UR62, c[0x0][0x348] ;  /* 0x00006900ff3e77ac */ /* 0x000e680008000a00 */
[----:B------:R-:W-:Y:S01]  /*6d60*/  IADD3 R78, PT, PT, -R78, 0x600, R4 ;  /* 0x000006004e4e7810 */ /* 0x000fe20007ffe104 */
[----:B------:R-:W1:Y:S01]  /*6d70*/  LDC.64 R70, c[0x0][0x8a8] ;  /* 0x00022a00ff467b82 */ /* 0x000e620000000a00 */
[----:B------:R-:W1:Y:S01]  /*6d80*/  LDCU UR41, c[0x0][0xb0c] ;  /* 0x00016180ff2977ac */ /* 0x000e620008000800 */
[----:B------:R-:W1:Y:S01]  /*6d90*/  LDCU UR39, c[0x0][0xb30] ;  /* 0x00016600ff2777ac */ /* 0x000e620008000800 */
[----:B------:R-:W1:Y:S01]  /*6da0*/  LDCU.64 UR58, c[0x0][0x888] ;  /* 0x00011100ff3a77ac */ /* 0x000e620008000a00 */
[----:B------:R-:W1:Y:S01]  /*6db0*/  LDCU.64 UR42, c[0x0][0xb28] ;  /* 0x00016500ff2a77ac */ /* 0x000e620008000a00 */
[----:B------:R-:W1:Y:S01]  /*6dc0*/  LDCU.128 UR52, c[0x0][0xb10] ;  /* 0x00016200ff3477ac */ /* 0x000e620008000c00 */
[----:B------:R-:W1:Y:S01]  /*6dd0*/  LDCU UR49, c[0x0][0x374] ;  /* 0x00006e80ff3177ac */ /* 0x000e620008000800 */
[----:B------:R-:W-:Y:S01]  /*6de0*/  UIADD3 UR56, UPT, UPT, UR44, 0x600, URZ ;  /* 0x000006002c387890 */ /* 0x000fe2000fffe0ff */
[----:B---3--:R-:W-:-:S11]  /*6df0*/  IMAD.IADD R37, R0, 0x1, R37 ;  /* 0x0000000100257824 */ /* 0x008fd600078e0225 */
.L_x_152:
[----:B------:R-:W-:Y:S02]  /*6e00*/  LEA R3, R82, UR44, 0x3 ;  /* 0x0000002c52037c11 */ /* 0x000fe4000f8e18ff */
[----:B------:R-:W-:Y:S02]  /*6e10*/  SHF.L.U32 R0, R84, 0x1f, RZ ;  /* 0x0000001f54007819 */ /* 0x000fe400000006ff */
[----:B-1----:R-:W-:Y:S02]  /*6e20*/  LEA R4, R82, UR44, 0x4 ;  /* 0x0000002c52047c11 */ /* 0x002fe4000f8e20ff */
[----:B------:R-:W3:Y:S02]  /*6e30*/  SYNCS.PHASECHK.TRANS64.TRYWAIT P0, [R3+URZ+0x380], R0 ;  /* 0x00038000030075a7 */ /* 0x000ee400080011ff */
[----:B--23--:R-:W-:Y:S05]  /*6e40*/  @!P0 BRA `(.L_x_135) ;  /* 0x0000003400708947 */ /* 0x00cfea0003800000 */
.L_x_284:
[----:B------:R-:W1:Y:S01]  /*6e50*/  LDS.128 R4, [R4+0x410] ;  /* 0x0004100004047984 */ /* 0x000e620000000c00 */
[----:B------:R-:W-:Y:S01]  /*6e60*/  UISETP.GE.AND UP0, UPT, UR40, 0x1, UPT ;  /* 0x000000012800788c */ /* 0x000fe2000bf06270 */
[----:B------:R-:W-:Y:S01]  /*6e70*/  @!PT LDS RZ, [RZ] ;  /* 0x00000000fffff984 */ /* 0x000fe20000000800 */
[----:B------:R-:W-:Y:S01]  /*6e80*/  @!PT LDS RZ, [RZ] ;  /* 0x00000000fffff984 */ /* 0x000fe20000000800 */
[----:B------:R-:W-:Y:S01]  /*6e90*/  @!PT LDS RZ, [RZ] ;  /* 0x00000000fffff984 */ /* 0x000fe20000000800 */
[----:B------:R-:W-:Y:S01]  /*6ea0*/  @!PT LDS RZ, [RZ] ;  /* 0x00000000fffff984 */ /* 0x000fe20000000800 */
[----:B------:R2:W-:Y:S06]  /*6eb0*/  MEMBAR.ALL.CTA ;  /* 0x0000000000007992 */ /* 0x0005ec0000008000 */
[----:B--2---:R-:W2:Y:S01]  /*6ec0*/  FENCE.VIEW.ASYNC.S ;  /* 0x00000000000073c6 */ /* 0x004ea20000000000 */
[----:B-1----:R-:W-:Y:S11]  /*6ed0*/  LOP3.LUT P0, RZ, R6, 0x1, RZ, 0xc0, !PT ;  /* 0x0000000106ff7812 */ /* 0x002ff6000780c0ff */
[----:B------:R-:W-:Y:S02]  /*6ee0*/  @!UPT UIADD3 URZ, UPT, UPT, URZ, URZ, URZ ;  /* 0x000000fffffff290 */ /* 0x000fe4000fffe0ff */
[----:B--2---:R-:W-:Y:S01]  /*6ef0*/  VOTEU.ANY UP1, P0 ;  /* 0x0000000000ff7886 */ /* 0x004fe20000020100 */
[----:B------:R-:W-:Y:S01]  /*6f00*/  PLOP3.LUT P0, PT, PT, PT, UP1, 0x80, 0x8 ;  /* 0x000000000008781c */ /* 0x000fe20003f0f018 */
[----:B------:R-:W-:Y:S11]  /*6f10*/  UP2UR UR47, UPR, URZ, 0x2 ;  /* 0x00000002ff2f7883 */ /* 0x000ff60008000000 */
[----:B------:R-:W-:Y:S01]  /*6f20*/  @!UPT UIADD3 URZ, UPT, UPT, URZ, URZ, URZ ;  /* 0x000000fffffff290 */ /* 0x000fe2000fffe0ff */
[----:B---3--:R-:W-:Y:S02]  /*6f30*/  @P0 SHF.R.U32.HI R0, RZ, 0x10, R5 ;  /* 0x00000010ff000819 */ /* 0x008fe40000011605 */
        /* <DEDUP_REMOVED lines=12> */
[----:B------:R-:W2:Y:S01]  /*7000*/  LDCU UR12, c[0x0][0xb20] ;  /* 0x00016400ff0c77ac */ /* 0x000ea20008000800 */
[----:B------:R-:W-:Y:S02]  /*7010*/  UIMAD.WIDE.U32 UR4, UR49, UR55, URZ ;  /* 0x00000037310472a5 */ /* 0x000fe4000f8e00ff */
[----:B------:R-:W-:Y:S02]  /*7020*/  UIMAD.WIDE.U32 UR6, UR50, UR52, URZ ;  /* 0x00000034320672a5 */ /* 0x000fe4000f8e00ff */
[----:B------:R-:W-:Y:S02]  /*7030*/  UISETP.NE.AND UP0, UPT, UR54, 0x1, UPT ;  /* 0x000000013600788c */ /* 0x000fe4000bf05270 */
[----:B------:R-:W-:Y:S02]  /*7040*/  UIMAD.WIDE.U32 UR8, UR37, UR55, URZ ;  /* 0x00000037250872a5 */ /* 0x000fe4000f8e00ff */
[----:B------:R-:W-:Y:S02]  /*7050*/  UIMAD.WIDE.U32 UR10, UR38, UR52, URZ ;  /* 0x00000034260a72a5 */ /* 0x000fe4000f8e00ff */
[----:B------:R-:W-:Y:S02]  /*7060*/  UISETP.NE.AND UP1, UPT, UR41, 0x1, UPT ;  /* 0x000000012900788c */ /* 0x000fe4000bf25270 */
[----:B------:R-:W-:Y:S01]  /*7070*/  UISETP.NE.AND UP2, UPT, UR40, 0x1, UPT ;  /* 0x000000012800788c */ /* 0x000fe2000bf45270 */
[----:B------:R-:W-:Y:S02]  /*7080*/  UMOV UR4, UR5 ;  /* 0x0000000500047c82 */ /* 0x000fe40008000000 */
[----:B--2---:R-:W-:Y:S03]  /*7090*/  USHF.R.U32.HI UR5, URZ, UR12, UR4 ;  /* 0x0000000cff057299 */ /* 0x004fe60008011604 */
[----:B------:R-:W-:Y:S02]  /*70a0*/  UMOV UR4, UR7 ;  /* 0x0000000700047c82 */ /* 0x000fe40008000000 */
[----:B------:R-:W-:Y:S02]  /*70b0*/  USHF.R.U32.HI UR7, URZ, UR53, UR4 ;  /* 0x00000035ff077299 */ /* 0x000fe40008011604 */
[----:B------:R-:W-:Y:S02]  /*70c0*/  USEL UR4, UR49, UR5, !UP0 ;  /* 0x0000000531047287 */ /* 0x000fe4000c000000 */
[----:B------:R-:W-:Y:S01]  /*70d0*/  USEL UR7, UR50, UR7, !UP1 ;  /* 0x0000000732077287 */ /* 0x000fe2000c800000 */
[----:B------:R-:W-:Y:S01]  /*70e0*/  UMOV UR5, UR9 ;  /* 0x0000000900057c82 */ /* 0x000fe20008000000 */
[----:B------:R-:W-:Y:S02]  /*70f0*/  UIMAD.WIDE.U32 UR8, UR4, UR42, URZ ;  /* 0x0000002a040872a5 */ /* 0x000fe4000f8e00ff */
[----:B------:R-:W-:Y:S03]  /*7100*/  USHF.R.U32.HI UR6, URZ, UR12, UR5 ;  /* 0x0000000cff067299 */ /* 0x000fe60008011605 */
[----:B------:R-:W-:Y:S01]  /*7110*/  UMOV UR5, UR11 ;  /* 0x0000000b00057c82 */ /* 0x000fe20008000000 */
[----:B------:R-:W-:Y:S02]  /*7120*/  UIMAD.WIDE.U32 UR10, UR7, UR42, URZ ;  /* 0x0000002a070a72a5 */ /* 0x000fe4000f8e00ff */
[----:B------:R-:W-:Y:S02]  /*7130*/  USHF.R.U32.HI UR12, URZ, UR53, UR5 ;  /* 0x00000035ff0c7299 */ /* 0x000fe40008011605 */
[----:B------:R-:W-:Y:S01]  /*7140*/  USEL UR6, UR37, UR6, !UP0 ;  /* 0x0000000625067287 */ /* 0x000fe2000c000000 */
[----:B------:R-:W-:Y:S02]  /*7150*/  UMOV UR5, UR9 ;  /* 0x0000000900057c82 */ /* 0x000fe40008000000 */
[----:B------:R-:W-:Y:S01]  /*7160*/  UMOV UR10, UR11 ;  /* 0x0000000b000a7c82 */ /* 0x000fe20008000000 */
[----:B------:R-:W-:Y:S02]  /*7170*/  @UP2 USHF.R.U32.HI UR4, URZ, UR43, UR5 ;  /* 0x0000002bff042299 */ /* 0x000fe40008011605 */
[----:B------:R-:W-:Y:S02]  /*7180*/  @UP2 USHF.R.U32.HI UR7, URZ, UR43, UR10 ;  /* 0x0000002bff072299 */ /* 0x000fe4000801160a */
[----:B------:R-:W-:Y:S02]  /*7190*/  UIMAD UR4, UR40, UR4, URZ ;  /* 0x00000004280472a4 */ /* 0x000fe4000f8e02ff */
[----:B------:R-:W-:Y:S02]  /*71a0*/  UIMAD.WIDE.U32 UR10, UR6, UR42, URZ ;  /* 0x0000002a060a72a5 */ /* 0x000fe4000f8e00ff */
[----:B------:R-:W-:Y:S02]  /*71b0*/  USEL UR5, UR38, UR12, !UP1 ;  /* 0x0000000c26057287 */ /* 0x000fe4000c800000 */
[----:B------:R-:W-:Y:S02]  /*71c0*/  UIMAD UR8, UR40, UR7, URZ ;  /* 0x00000007280872a4 */ /* 0x000fe4000f8e02ff */
[----:B------:R-:W-:Y:S03]  /*71d0*/  UISETP.GE.AND UP0, UPT, UR6, UR4, UPT ;  /* 0x000000040600728c */ /* 0x000fe6000bf06270 */
[----:B------:R-:W-:Y:S01]  /*71e0*/  UMOV UR4, UR11 ;  /* 0x0000000b00047c82 */ /* 0x000fe20008000000 */
[----:B------:R-:W-:Y:S02]  /*71f0*/  UISETP.GE.OR UP0, UPT, UR5, UR8, UP0 ;  /* 0x000000080500728c */ /* 0x000fe40008706670 */
[----:B------:R-:W-:Y:S02]  /*7200*/  USHF.R.U32.HI UR4, URZ, UR43, UR4 ;  /* 0x0000002bff047299 */ /* 0x000fe40008011604 */
[----:B------:R-:W-:Y:S02]  /*7210*/  UIMAD.WIDE.U32 UR8, UR5, UR42, URZ ;  /* 0x0000002a050872a5 */ /* 0x000fe4000f8e00ff */
[----:B------:R-:W-:Y:S02]  /*7220*/  USEL UR11, UR6, UR4, !UP2 ;  /* 0x00000004060b7287 */ /* 0x000fe4000d000000 */
[----:B------:R-:W-:Y:S02]  /*7230*/  UIADD3 UR8, UPT, UPT, -UR5, URZ, URZ ;  /* 0x000000ff05087290 */ /* 0x000fe4000fffe1ff */
[----:B------:R-:W-:Y:S01]  /*7240*/  UIADD3 UR10, UPT, UPT, -UR11, URZ, URZ ;  /* 0x000000ff0b0a7290 */ /* 0x000fe2000fffe1ff */
[----:B------:R-:W-:Y:S01]  /*7250*/  @!UP0 UMOV UR4, UR9 ;  /* 0x0000000900048c82 */ /* 0x000fe20008000000 */
[----:B------:R-:W-:Y:S02]  /*7260*/  UIADD3 UR9, UPT, UPT, -UR6, URZ, URZ ;  /* 0x000000ff06097290 */ /* 0x000fe4000fffe1ff */
[----:B------:R-:W-:Y:S02]  /*7270*/  @!UP0 USHF.R.U32.HI UR4, URZ, UR43, UR4 ;  /* 0x0000002bff048299 */ /* 0x000fe40008011604 */
[----:B------:R-:W-:Y:S02]  /*7280*/  UIMAD UR10, UR40, UR10, UR6 ;  /* 0x0000000a280a72a4 */ /* 0x000fe4000f8e0206 */
[----:B------:R-:W-:Y:S04]  /*7290*/  @!UP0 USEL UR4, UR5, UR4, !UP2 ;  /* 0x0000000405048287 */ /* 0x000fe8000d000000 */
[----:B------:R-:W-:Y:S02]  /*72a0*/  @!UP0 UIMAD UR10, UR7, UR10, UR4 ;  /* 0x0000000a070a82a4 */ /* 0x000fe4000f8e0204 */
[----:B------:R-:W-:Y:S02]  /*72b0*/  @!UP0 UIADD3 UR11, UPT, UPT, UR11, -UR4, URZ ;  /* 0x800000040b0b8290 */ /* 0x000fe4000fffe0ff */
[----:B------:R-:W-:Y:S02]  /*72c0*/  UIMAD UR7, UR41, UR8, UR38 ;  /* 0x00000008290772a4 */ /* 0x000fe4000f8e0226 */
[----:B------:R-:W-:Y:S02]  /*72d0*/  @!UP0 UIMAD UR6, UR11, UR40, UR5 ;  /* 0x000000280b0682a4 */ /* 0x000fe4000f8e0205 */
[----:B------:R-:W-:Y:S01]  /*72e0*/  UIMAD UR4, UR54, UR9, UR37 ;  /* 0x00000009360472a4 */ /* 0x000fe2000f8e0225 */
[----:B------:R-:W-:Y:S02]  /*72f0*/  @!UP0 UMOV UR5, UR10 ;  /* 0x0000000a00058c82 */ /* 0x000fe40008000000 */
[----:B------:R-:W-:Y:S02]  /*7300*/  UIMAD UR38, UR5, UR41, UR7 ;  /* 0x00000029052672a4 */ /* 0x000fe4000f8e0207 */
[----:B------:R-:W-:Y:S11]  /*7310*/  UIMAD UR37, UR6, UR54, UR4 ;  /* 0x00000036062572a4 */ /* 0x000ff6000f8e0204 */
[----:B------:R-:W-:Y:S01]  /*7320*/  @!UPT UIADD3 URZ, UPT, UPT, URZ, URZ, URZ ;  /* 0x000000fffffff290 */ /* 0x000fe2000fffe0ff */
.L_x_136:
[----:B------:R-:W-:Y:S01]  /*7330*/  UISETP.NE.AND UP0, UPT, UR39, 0x1, UPT ;  /* 0x000000012700788c */ /* 0x000fe2000bf05270 */
[----:B------:R-:W-:Y:S10]  /*7340*/  IADD3 R82, PT, PT, R82, 0x1, RZ ;  /* 0x0000000152527810 */ /* 0x000ff40007ffe0ff */
[----:B------:R-:W2:Y:S01]  /*7350*/  @!UP0 LDCU.128 UR12, c[0x0][0xb10] ;  /* 0x00016200ff0c87ac */ /* 0x000ea20008000c00 */
[----:B------:R-:W3:Y:S01]  /*7360*/  @!UP0 LDCU UR5, c[0x0][0xb0c] ;  /* 0x00016180ff0587ac */ /* 0x000ee20008000800 */
[----:B------:R-:W4:Y:S01]  /*7370*/  @!UP0 LDCU UR10, c[0x0][0xb20] ;  /* 0x00016400ff0a87ac */ /* 0x000f220008000800 */
[----:B--2---:R-:W-:Y:S02]  /*7380*/  UIMAD.WIDE.U32 UR8, UR38, UR12, URZ ;  /* 0x0000000c260872a5 */ /* 0x004fe4000f8e00ff */
[----:B------:R-:W-:Y:S02]  /*7390*/  UIMAD.WIDE.U32 UR6, UR37, UR15, URZ ;  /* 0x0000000f250672a5 */ /* 0x000fe4000f8e00ff */
[----:B------:R-:W-:Y:S03]  /*73a0*/  @!UP0 UISETP.NE.AND UP1, UPT, UR14, 0x1, UPT ;  /* 0x000000010e00888c */ /* 0x000fe6000bf25270 */
[----:B------:R-:W-:Y:S01]  /*73b0*/  @!UP0 UMOV UR4, UR9 ;  /* 0x0000000900048c82 */ /* 0x000fe20008000000 */
[----:B---3--:R-:W-:Y:S02]  /*73c0*/  @!UP0 UISETP.NE.AND UP2, UPT, UR5, 0x1, UPT ;  /* 0x000000010500888c */ /* 0x008fe4000bf45270 */
[----:B------:R-:W-:Y:S01]  /*73d0*/  @!UP0 USHF.R.U32.HI UR4, URZ, UR13, UR4 ;  /* 0x0000000dff048299 */ /* 0x000fe20008011604 */
[----:B------:R-:W-:Y:S02]  /*73e0*/  @!UP0 UMOV UR6, UR7 ;  /* 0x0000000700068c82 */ /* 0x000fe40008000000 */
[----:B----4-:R-:W-:Y:S02]  /*73f0*/  @!UP0 USHF.R.U32.HI UR6, URZ, UR10, UR6 ;  /* 0x0000000aff068299 */ /* 0x010fe40008011606 */
[----:B------:R-:W-:Y:S02]  /*7400*/  @!UP0 USEL UR7, UR38, UR4, !UP2 ;  /* 0x0000000426078287 */ /* 0x000fe4000d000000 */
[----:B------:R-:W-:Y:S04]  /*7410*/  @!UP0 USEL UR6, UR37, UR6, !UP1 ;  /* 0x0000000625068287 */ /* 0x000fe8000c800000 */
[----:B------:R-:W-:Y:S02]  /*7420*/  @!UP0 UIADD3 UR4, UPT, UPT, -UR7, UR6, URZ ;  /* 0x0000000607048290 */ /* 0x000fe4000fffe1ff */
[----:B------:R-:W-:Y:S02]  /*7430*/  @!UP0 UIADD3 UR6, UPT, UPT, UR7, -UR6, URZ ;  /* 0x8000000607068290 */ /* 0x000fe4000fffe0ff */
[----:B------:R-:W-:Y:S02]  /*7440*/  @!UP0 UIMAD UR38, UR4, UR5, UR38 ;  /* 0x00000005042682a4 */ /* 0x000fe4000f8e0226 */
[----:B------:R-:W-:Y:S02]  /*7450*/  @!UP0 UIMAD UR37, UR6, UR14, UR37 ;  /* 0x0000000e062582a4 */ /* 0x000fe4000f8e0225 */
[----:B------:R-:W-:Y:S09]  /*7460*/  ULOP3.LUT UP0, URZ, UR56, 0x1b0, URZ, 0xc0, !UPT ;  /* 0x000001b038ff7892 */ /* 0x000ff2000f80c0ff */
[----:B------:R-:W-:Y:S05]  /*7470*/  BRA.U !UP0, `(.L_x_137) ;  /* 0x0000000108407547 */ /* 0x000fea000b800000 */
[----:B------:R-:W2:Y:S01]  /*7480*/  LDCU.64 UR8, c[0x4][0x80] ;  /* 0x01001000ff0877ac */ /* 0x000ea20008000a00 */
[----:B------:R-:W-:Y:S01]  /*7490*/  MOV R3, 0x0 ;  /* 0x0000000000037802 */ /* 0x000fe20000000f00 */
[----:B------:R-:W-:Y:S02]  /*74a0*/  HFMA2 R12, -RZ, RZ, 0, 5.9604644775390625e-08 ;  /* 0x00000001ff0c7431 */ /* 0x000fe400000001ff */
[----:B------:R-:W-:Y:S02]  /*74b0*/  IMAD.MOV.U32 R8, RZ, RZ, 0x70 ;  /* 0x00000070ff087424 */ /* 0x000fe400078e00ff */
[----:B------:R-:W-:Y:S01]  /*74c0*/  IMAD.MOV.U32 R13, RZ, RZ, RZ ;  /* 0x000000ffff0d7224 */ /* 0x000fe200078e00ff */
[----:B------:R-:W3:Y:S01]  /*74d0*/  LDCU.64 UR6, c[0x4][0x88] ;  /* 0x01001100ff0677ac */ /* 0x000ee20008000a00 */
[----:B------:R-:W4:Y:S01]  /*74e0*/  LDC.64 R2, c[0x4][R3] ;  /* 0x0100000003027b82 */ /* 0x000f220000000a00 */
[----:B------:R-:W1:Y:S01]  /*74f0*/  LDCU.64 UR4, c[0x4][0x8] ;  /* 0x01000100ff0477ac */ /* 0x000e620008000a00 */
[----:B--2---:R-:W-:Y:S01]  /*7500*/  MOV R5, UR9 ;  /* 0x0000000900057c02 */ /* 0x004fe20008000f00 */
[----:B------:R-:W-:Y:S01]  /*7510*/  IMAD.U32 R4, RZ, RZ, UR8 ;  /* 0x00000008ff047e24 */ /* 0x000fe2000f8e00ff */
[----:B---3--:R-:W-:Y:S01]  /*7520*/  MOV R7, UR7 ;  /* 0x0000000700077c02 */ /* 0x008fe20008000f00 */
[----:B------:R-:W-:Y:S01]  /*7530*/  IMAD.U32 R6, RZ, RZ, UR6 ;  /* 0x00000006ff067e24 */ /* 0x000fe2000f8e00ff */
[----:B-1----:R-:W-:Y:S01]  /*7540*/  MOV R11, UR5 ;  /* 0x00000005000b7c02 */ /* 0x002fe20008000f00 */
[----:B------:R-:W-:Y:S02]  /*7550*/  IMAD.U32 R10, RZ, RZ, UR4 ;  /* 0x00000004ff0a7e24 */ /* 0x000fe4000f8e00ff */
[----:B------:R-:W-:Y:S07]  /*7560*/  LEPC R20, `(.L_x_137) ;  /* 0x000000001014794e */ /* 0x000fee0000000000 */
[----:B----45:R-:W-:Y:S05]  /*7570*/  CALL.ABS.NOINC R2 ;  /* 0x0000000002007343 */ /* 0x030fea0003c00000 */
.L_x_137:
[----:B------:R-:W-:Y:S01]  /*7580*/  LOP3.LUT P0, RZ, R86, 0x1b0, RZ, 0xc0, !PT ;  /* 0x000001b056ff7812 */ /* 0x000fe2000780c0ff */
[----:B------:R-:W-:Y:S11]  /*7590*/  BSSY.RECONVERGENT B6, `(.L_x_138) ;  /* 0x0000013000067945 */ /* 0x000ff60003800200 */
[----:B------:R-:W-:Y:S01]  /*75a0*/  @!UPT UIADD3 URZ, UPT, UPT, URZ, URZ, URZ ;  /* 0x000000fffffff290 */ /* 0x000fe2000fffe0ff */
[----:B------:R-:W-:Y:S05]  /*75b0*/  @!P0 BRA `(.L_x_139) ;  /* 0x0000000000408947 */ /* 0x000fea0003800000 */
        /* <DEDUP_REMOVED lines=16> */
.L_x_139:
[----:B------:R-:W-:Y:S05]  /*76c0*/  BSYNC.RECONVERGENT B6 ;  /* 0x0000000000067941 */ /* 0x000fea0003800200 */
.L_x_138:
[----:B------:R-:W-:Y:S01]  /*76d0*/  ISETP.NE.U32.AND P3, PT, R76, RZ, PT ;  /* 0x000000ff4c00720c */ /* 0x000fe20003f65070 */
[----:B------:R-:W-:Y:S01]  /*76e0*/  UISETP.NE.AND UP1, UPT, UR61, URZ, UPT ;  /* 0x000000ff3d00728c */ /* 0x000fe2000bf25270 */
[----:B------:R-:W-:Y:S02]  /*76f0*/  ISETP.NE.U32.AND P4, PT, R72, RZ, PT ;  /* 0x000000ff4800720c */ /* 0x000fe40003f85070 */
[----:B------:R-:W-:Y:S02]  /*7700*/  ISETP.NE.AND.EX P3, PT, R77, RZ, PT, P3 ;  /* 0x000000ff4d00720c */ /* 0x000fe40003f65330 */
[----:B------:R-:W-:Y:S02]  /*7710*/  PLOP3.LUT P1, PT, PT, PT, PT, 0x8, 0x80 ;  /* 0x000000000080781c */ /* 0x000fe40003f2e170 */
[----:B------:R-:W-:Y:S02]  /*7720*/  PLOP3.LUT P0, PT, PT, PT, UP1, 0x80, 0x8 ;  /* 0x000000000008781c */ /* 0x000fe40003f0f018 */
[----:B------:R-:W-:Y:S02]  /*7730*/  ISETP.NE.AND.EX P4, PT, R73, RZ, PT, P4 ;  /* 0x000000ff4900720c */ /* 0x000fe40003f85340 */
[----:B------:R-:W2:Y:S09]  /*7740*/  @UP1 LDCU.64 UR4, c[0x0][0x888] ;  /* 0x00011100ff0417ac */ /* 0x000eb20008000a00 */
[----:B------:R-:W-:Y:S01]  /*7750*/  @P0 PLOP3.LUT P1, PT, P3, PT, PT, 0x80, 0x8 ;  /* 0x000000000008081c */ /* 0x000fe20001f2f070 */
[----:B--2---:R-:W-:Y:S04]  /*7760*/  @UP1 UISETP.NE.U32.AND UP0, UPT, UR4, URZ, UPT ;  /* 0x000000ff0400128c */ /* 0x004fe8000bf05070 */
[----:B------:R-:W-:Y:S04]  /*7770*/  @UP1 UISETP.NE.AND.EX UP0, UPT, UR5, URZ, UPT, UP0 ;  /* 0x000000ff0500128c */ /* 0x000fe8000bf05300 */
[----:B------:R-:W-:Y:S01]  /*7780*/  @UP1 USEL UR4, URZ, 0xffffffff, UP0 ;  /* 0xffffffffff041887 */ /* 0x000fe20008000000 */
[----:B------:R-:W-:Y:S11]  /*7790*/  @!P3 BRA `(.L_x_140) ;  /* 0x000000000030b947 */ /* 0x000ff60003800000 */
[----:B------:R-:W-:Y:S01]  /*77a0*/  ISETP.NE.U32.AND P2, PT, R74, RZ, PT ;  /* 0x000000ff4a00720c */ /* 0x000fe20003f45070 */
[----:B------:R-:W2:Y:S01]  /*77b0*/  LDCU.64 UR6, c[0x0][0x358] ;  /* 0x00006b00ff0677ac */ /* 0x000ea20008000a00 */
[----:B------:R-:W-:Y:S02]  /*77c0*/  IMAD.MOV.U32 R80, RZ, RZ, 0x1 ;  /* 0x00000001ff507424 */ /* 0x000fe400078e00ff */
[----:B------:R-:W-:Y:S11]  /*77d0*/  ISETP.NE.AND.EX P2, PT, R75, RZ, PT, P2 ;  /* 0x000000ff4b00720c */ /* 0x000ff60003f45320 */
[----:B------:R-:W-:Y:S02]  /*77e0*/  @!UPT UIADD3 URZ, UPT, UPT, URZ, URZ, URZ ;  /* 0x000000fffffff290 */ /* 0x000fe4000fffe0ff */
[----:B------:R-:W3:Y:S01]  /*77f0*/  @P2 LDC.64 R2, c[0x0][0x888] ;  /* 0x00022200ff022b82 */ /* 0x000ee20000000a00 */
[----:B-1----:R-:W-:Y:S04]  /*7800*/  @P2 IMAD R0, R76, UR36, RZ ;  /* 0x000000244c002c24 */ /* 0x002fe8000f8e02ff */
[----:B---3--:R-:W-:Y:S04]  /*7810*/  @P2 IMAD.WIDE R2, R0, 0x4, R2 ;  /* 0x0000000400022825 */ /* 0x008fe800078e0202 */
[----:B------:R-:W-:Y:S01]  /*7820*/  HFMA2 R0, -RZ, RZ, 0, 5.9604644775390625e-08 ;  /* 0x00000001ff007431 */ /* 0x000fe200000001ff */
[----:B--2--5:R2:W5:Y:S04]  /*7830*/  @P2 LDG.E R39, desc[UR6][R2.64] ;  /* 0x0000000602272981 */ /* 0x024568000c1e1900 */
[----:B------:R-:W-:Y:S01]  /*7840*/  @!P2 PRMT R80, R0, 0x7610, R80 ;  /* 0x000076100050a816 */ /* 0x000fe20000000050 */
[----:B--2---:R-:W3:Y:S06]  /*7850*/  @!P2 LDC R39, c[0x0][0x880] ;  /* 0x00022000ff27ab82 */ /* 0x004eec0000000800 */
.L_x_140:
[----:B------:R-:W-:Y:S05]  /*7860*/  @!P4 BRA `(.L_x_141) ;  /* 0x000000000024c947 */ /* 0x000fea0003800000 */
[----:B------:R-:W-:Y:S01]  /*7870*/  ISETP.NE.U32.AND P2, PT, R70, RZ, PT ;  /* 0x000000ff4600720c */ /* 0x000fe20003f45070 */
[----:B------:R-:W2:Y:S03]  /*7880*/  LDCU.64 UR6, c[0x0][0x358] ;  /* 0x00006b00ff0677ac */ /* 0x000ea60008000a00 */
[----:B------:R-:W-:Y:S11]  /*7890*/  ISETP.NE.AND.EX P2, PT, R71, RZ, PT, P2 ;  /* 0x000000ff4700720c */ /* 0x000ff60003f45320 */
[----:B------:R-:W-:Y:S02]  /*78a0*/  @!UPT UIADD3 URZ, UPT, UPT, URZ, URZ, URZ ;  /* 0x000000fffffff290 */ /* 0x000fe4000fffe0ff */
[----:B------:R-:W4:Y:S01]  /*78b0*/  @P2 LDC.64 R2, c[0x0][0x8a8] ;  /* 0x00022a00ff022b82 */ /* 0x000f220000000a00 */
[----:B-1----:R-:W-:Y:S04]  /*78c0*/  @P2 IMAD R0, R72, UR36, RZ ;  /* 0x0000002448002c24 */ /* 0x002fe8000f8e02ff */
[----:B----4-:R-:W-:Y:S05]  /*78d0*/  @P2 IMAD.WIDE R2, R0, 0x4, R2 ;  /* 0x0000000400022825 */ /* 0x010fea00078e0202 */
[----:B--2--5:R2:W5:Y:S02]  /*78e0*/  @P2 LDG.E R38, desc[UR6][R2.64] ;  /* 0x0000000602262981 */ /* 0x024564000c1e1900 */
[----:B--2---:R-:W4:Y:S02]  /*78f0*/  @!P2 LDC R38, c[0x0][0x8a0] ;  /* 0x00022800ff26ab82 */ /* 0x004f240000000800 */
.L_x_141:
[----:B---3-5:R-:W-:Y:S01]  /*7900*/  @P0 ISETP.NE.AND P4, PT, R39, RZ, PT ;  /* 0x000000ff2700020c */ /* 0x028fe20003f85270 */
[----:B-1----:R-:W-:Y:S01]  /*7910*/  IMAD.U32 R0, RZ, RZ, UR4 ;  /* 0x00000004ff007e24 */ /* 0x002fe2000f8e00ff */
[----:B------:R-:W-:Y:S01]  /*7920*/  @P0 LOP3.LUT P2, RZ, R80, 0xff, RZ, 0xc0, !PT ;  /* 0x000000ff50ff0812 */ /* 0x000fe2000784c0ff */
[----:B------:R-:W-:Y:S01]  /*7930*/  BSSY B1, `(.L_x_142) ;  /* 0x0000039000017945 */ /* 0x000fe20003800000 */
[----:B------:R-:W-:Y:S02]  /*7940*/  @P0 SEL R2, RZ, 0xffffffff, P4 ;  /* 0xffffffffff020807 */ /* 0x000fe40002000000 */
[----:B------:R-:W-:Y:S02]  /*7950*/  CS2R R46, SRZ ;  /* 0x00000000002e7805 */ /* 0x000fe4000001ff00 */
[----:B------:R-:W-:Y:S02]  /*7960*/  LEA R16, R36, UR44, 0x3 ;  /* 0x0000002c24107c11 */ /* 0x000fe4000f8e18ff */
[----:B------:R-:W-:Y:S02]  /*7970*/  CS2R R44, SRZ ;  /* 0x00000000002c7805 */ /* 0x000fe4000001ff00 */
[----:B------:R-:W-:Y:S02]  /*7980*/  @P1 SEL R2, R0, R2, !P2 ;  /* 0x0000000200021207 */ /* 0x000fe40005000000 */
[----:B------:R-:W-:Y:S02]  /*7990*/  CS2R R42, SRZ ;  /* 0x00000000002a7805 */ /* 0x000fe4000001ff00 */
[----:B------:R-:W-:Y:S02]  /*79a0*/  SHF.L.U32 R3, R85, 0x1f, RZ ;  /* 0x0000001f55037819 */ /* 0x000fe400000006ff */
[----:B------:R-:W-:Y:S02]  /*79b0*/  CS2R R40, SRZ ;  /* 0x0000000000287805 */ /* 0x000fe4000001ff00 */
[----:B------:R-:W-:Y:S02]  /*79c0*/  @P0 LOP3.LUT R2, R2, 0x1, RZ, 0xc0, !PT ;  /* 0x0000000102020812 */ /* 0x000fe400078ec0ff */
[----:B------:R-:W-:Y:S02]  /*79d0*/  PLOP3.LUT P5, PT, PT, PT, PT, 0x8, 0x80 ;  /* 0x000000000080781c */ /* 0x000fe40003fae170 */
[----:B------:R-:W-:Y:S02]  /*79e0*/  ISETP.NE.U32.OR P1, PT, R2, 0x1, !P0 ;  /* 0x000000010200780c */ /* 0x000fe40004725470 */
[----:B------:R-:W-:Y:S11]  /*79f0*/  LEA.HI R2, R36, R36, RZ, 0x1 ;  /* 0x0000002424027211 */ /* 0x000ff600078f08ff */
[----:B------:R-:W-:Y:S04]  /*7a00*/  @P1 SHF.L.U32 R0, R83, 0x1f, RZ ;  /* 0x0000001f53001819 */ /* 0x000fe800000006ff */
[----:B------:R1:W2:Y:S01]  /*7a10*/  @P1 SYNCS.PHASECHK.TRANS64.TRYWAIT P0, [UR44+0x360], R0 ;  /* 0x00036000ff0015a7 */ /* 0x0002a2000800112c */
[----:B------:R3:W3:Y:S01]  /*7a20*/  SYNCS.PHASECHK.TRANS64.TRYWAIT P4, [R16+URZ+0x3a0], R3 ;  /* 0x0003a003100075a7 */ /* 0x0006e200080811ff */
[C---:B-1----:R-:W-:Y:S01]  /*7a30*/  IMAD.SHL.U32 R0, R2.reuse, 0x20, RZ ;  /* 0x0000002002007824 */ /* 0x042fe200078e00ff */
[----:B------:R-:W-:Y:S04]  /*7a40*/  LOP3.LUT R2, R2, 0xffe, RZ, 0xc0, !PT ;  /* 0x00000ffe02027812 */ /* 0x000fe800078ec0ff */
[----:B------:R-:W-:Y:S01]  /*7a50*/  LOP3.LUT R0, R0, 0xffffffc0, RZ, 0xc0, !PT ;  /* 0xffffffc000007812 */ /* 0x000fe200078ec0ff */
[----:B------:R-:W-:Y:S04]  /*7a60*/  IMAD.IADD R2, R36, 0x1, -R2 ;  /* 0x0000000124027824 */ /* 0x000fe800078e0a02 */
[----:B------:R-:W-:Y:S04]  /*7a70*/  IMAD.IADD R0, R37, 0x1, R0 ;  /* 0x0000000125007824 */ /* 0x000fe800078e0200 */
[----:B------:R-:W-:Y:S01]  /*7a80*/  IMAD R2, R2, 0x100000, R0 ;  /* 0x0010000002027824 */ /* 0x000fe200078e0200 */
[----:B--2---:R-:W-:Y:S01]  /*7a90*/  @P1 PLOP3.LUT P5, PT, P0, PT, PT, 0x8, 0x80 ;  /* 0x000000000080181c */ /* 0x004fe200007ae170 */
[----:B------:R-:W-:Y:S01]  /*7aa0*/  @!UPT UIADD3 URZ, UPT, UPT, URZ, URZ, URZ ;  /* 0x000000fffffff290 */ /* 0x000fe2000fffe0ff */
[----:B---3--:R-:W-:Y:S11]  /*7ab0*/  @!P1 BRA `(.L_x_143) ;  /* 0x0000000000809947 */ /* 0x008ff60003800000 */
[----:B------:R-:W-:Y:S01]  /*7ac0*/  ISETP.NE.U32.AND P0, PT, RZ, UR58, PT ;  /* 0x0000003aff007c0c */ /* 0x000fe2000bf05070 */
[----:B------:R-:W-:Y:S01]  /*7ad0*/  BSSY B0, `(.L_x_144) ;  /* 0x0000012000007945 */ /* 0x000fe20003800000 */
[----:B------:R-:W-:Y:S02]  /*7ae0*/  ISETP.NE.AND P2, PT, R39, RZ, PT ;  /* 0x000000ff2700720c */ /* 0x000fe40003f45270 */
[----:B------:R-:W-:Y:S02]  /*7af0*/  CS2R R42, SRZ ;  /* 0x00000000002a7805 */ /* 0x000fe4000001ff00 */
[----:B------:R-:W-:Y:S02]  /*7b00*/  ISETP.NE.AND.EX P0, PT, RZ, UR59, PT, P0 ;  /* 0x0000003bff007c0c */ /* 0x000fe4000bf05300 */
[----:B------:R-:W-:Y:S02]  /*7b10*/  CS2R R40, SRZ ;  /* 0x0000000000287805 */ /* 0x000fe4000001ff00 */
[----:B------:R-:W-:Y:S02]  /*7b20*/  LOP3.LUT P1, RZ, R80, 0xff, RZ, 0xc0, !PT ;  /* 0x000000ff50ff7812 */ /* 0x000fe4000782c0ff */
[----:B------:R-:W-:Y:S02]  /*7b30*/  CS2R R46, SRZ ;  /* 0x00000000002e7805 */ /* 0x000fe4000001ff00 */
[----:B------:R-:W-:Y:S02]  /*7b40*/  SEL R0, RZ, 0xffffffff, P2 ;  /* 0xffffffffff007807 */ /* 0x000fe40001000000 */
[----:B------:R-:W-:Y:S02]  /*7b50*/  CS2R R44, SRZ ;  /* 0x00000000002c7805 */ /* 0x000fe4000001ff00 */
[----:B------:R-:W-:Y:S04]  /*7b60*/  SEL R4, RZ, 0xffffffff, P0 ;  /* 0xffffffffff047807 */ /* 0x000fe80000000000 */
[----:B------:R-:W-:Y:S04]  /*7b70*/  @P3 SEL R0, R4, R0, !P1 ;  /* 0x0000000004003207 */ /* 0x000fe80004800000 */
[----:B------:R-:W-:Y:S04]  /*7b80*/  LOP3.LUT R0, R0, 0x1, RZ, 0xc0, !PT ;  /* 0x0000000100007812 */ /* 0x000fe800078ec0ff */
[----:B------:R-:W-:Y:S01]  /*7b90*/  ISETP.NE.U32.AND P0, PT, R0, 0x1, PT ;  /* 0x000000010000780c */ /* 0x000fe20003f05070 */
[----:B------:R-:W-:Y:S01]  /*7ba0*/  @!UPT UIADD3 URZ, UPT, UPT, URZ, URZ, URZ ;  /* 0x000000fffffff290 */ /* 0x000fe2000fffe0ff */
[----:B------:R-:W-:Y:S11]  /*7bb0*/  @!P5 BRA `(.L_x_145) ;  /* 0x00000000000cd947 */ /* 0x000ff60003800000 */
[----:B------:R-:W-:Y:S04]  /*7bc0*/  SHF.L.U32 R4, R83, 0x1f, RZ ;  /* 0x0000001f53047819 */ /* 0x000fe800000006ff */
[----:B------:R-:W1:Y:S02]  /*7bd0*/  SYNCS.PHASECHK.TRANS64.TRYWAIT P1, [UR44+0x360], R4 ;  /* 0x00036004ff0075a7 */ /* 0x000e64000802112c */
[----:B-1----:R-:W-:Y:S05]  /*7be0*/  @!P1 BRA `(.L_x_146) ;  /* 0x00000028001c9947 */ /* 0x002fea0003800000 */
.L_x_145:
[----:B------:R-:W-:Y:S05]  /*7bf0*/  BSYNC B0 ;  /* 0x0000000000007941 */ /* 0x000fea0003800000 */
.L_x_144:
[----:B------:R2:W3:Y:S01]  /*7c00*/  @P0 LDS.128 R40, [R79+UR44+0x600] ;  /* 0x0006002c4f280984 */ /* 0x0004e20008000c00 */
[----:B------:R-:W-:Y:S01]  /*7c10*/  UIADD3 UR4, UPT, UPT, UR44, 0x368, URZ ;  /* 0x000003682c047890 */ /* 0x000fe2000fffe0ff */
[----:B------:R-:W-:Y:S02]  /*7c20*/  LOP3.LUT R83, R83, 0x1, RZ, 0x3c, !PT ;  /* 0x0000000153537812 */ /* 0x000fe400078e3cff */
[----:B------:R2:W1:Y:S01]  /*7c30*/  @P0 LDS.128 R44, [R78+0x10] ;  /* 0x000010004e2c0984 */ /* 0x0004620000000c00 */
[----:B------:R-:W-:Y:S01]  /*7c40*/  UPRMT UR4, UR48, 0x654, UR4 ;  /* 0x0000065430047896 */ /* 0x000fe20008000004 */
[----:B------:R-:W-:Y:S01]  /*7c50*/  @!PT LDS RZ, [RZ] ;  /* 0x00000000fffff984 */ /* 0x000fe20000000800 */
[----:B------:R-:W-:Y:S01]  /*7c60*/  @!PT LDS RZ, [RZ] ;  /* 0x00000000fffff984 */ /* 0x000fe20000000800 */
[----:B------:R-:W-:Y:S01]  /*7c70*/  @!PT LDS RZ, [RZ] ;  /* 0x00000000fffff984 */ /* 0x000fe20000000800 */
[----:B------:R-:W-:Y:S01]  /*7c80*/  @!PT LDS RZ, [RZ] ;  /* 0x00000000fffff984 */ /* 0x000fe20000000800 */
[----:B------:R5:W-:Y:S06]  /*7c90*/  MEMBAR.ALL.CTA ;  /* 0x0000000000007992 */ /* 0x000bec0000008000 */
[----:B-----5:R-:W5:Y:S02]  /*7ca0*/  FENCE.VIEW.ASYNC.S ;  /* 0x00000000000073c6 */ /* 0x020f640000000000 */
[----:B-----5:R-:W-:Y:S03]  /*7cb0*/  SYNCS.ARRIVE.TRANS64.RED.A1T0 RZ, [UR4], RZ ;  /* 0x000000ffffff79a7 */ /* 0x020fe60008100404 */
.L_x_143:
[----:B------:R-:W-:Y:S05]  /*7cc0*/  BSYNC B1 ;  /* 0x0000000000017941 */ /* 0x000fea0003800000 */
.L_x_142:
[----:B-1----:R-:W-:Y:S04]  /*7cd0*/  SHF.R.U32.HI R0, RZ, 0x15, R2 ;  /* 0x00000015ff007819 */ /* 0x002fe80000011602 */
[----:B------:R-:W-:Y:S01]  /*7ce0*/  LOP3.LUT P0, RZ, R0, 0x3, R81, 0x48, !PT ;  /* 0x0000000300ff7812 */ /* 0x000fe20007804851 */
[----:B------:R-:W-:Y:S01]  /*7cf0*/  @!UPT UIADD3 URZ, UPT, UPT, URZ, URZ, URZ ;  /* 0x000000fffffff290 */ /* 0x000fe2000fffe0ff */
[----:B------:R-:W-:Y:S11]  /*7d00*/  @P4 BRA `(.L_x_147) ;  /* 0x0000000000084947 */ /* 0x000ff60003800000 */
[----:B------:R-:W1:Y:S02]  /*7d10*/  SYNCS.PHASECHK.TRANS64.TRYWAIT P1, [R16+URZ+0x3a0], R3 ;  /* 0x0003a003100075a7 */ /* 0x000e6400080211ff */
[----:B-1----:R-:W-:Y:S05]  /*7d20*/  @!P1 BRA `(.L_x_148) ;  /* 0x0000002400e49947 */ /* 0x002fea0003800000 */
.L_x_147:
[----:B------:R-:W-:Y:S05]  /*7d30*/  @!P0 BRA `(.L_x_149) ;  /* 0x0000000000408947 */ /* 0x000fea0003800000 */
[----:B------:R-:W1:Y:S01]  /*7d40*/  LDCU.64 UR8, c[0x4][0x70] ;  /* 0x01000e00ff0877ac */ /* 0x000e620008000a00 */
[----:B------:R-:W-:Y:S01]  /*7d50*/  MOV R15, 0x0 ;  /* 0x00000000000f7802 */ /* 0x000fe20000000f00 */
[----:B------:R-:W-:Y:S02]  /*7d60*/  HFMA2 R12, -RZ, RZ, 0, 5.9604644775390625e-08 ;  /* 0x00000001ff0c7431 */ /* 0x000fe400000001ff */
[----:B------:R-:W-:Y:S02]  /*7d70*/  IMAD.MOV.U32 R8, RZ, RZ, 0x192 ;  /* 0x00000192ff087424 */ /* 0x000fe400078e00ff */
[----:B------:R-:W-:Y:S01]  /*7d80*/  IMAD.MOV.U32 R13, RZ, RZ, RZ ;  /* 0x000000ffff0d7224 */ /* 0x000fe200078e00ff */
[----:B------:R-:W5:Y:S01]  /*7d90*/  LDCU.64 UR6, c[0x4][0x78] ;  /* 0x01000f00ff0677ac */ /* 0x000f620008000a00 */
[----:B------:R-:W2:Y:S01]  /*7da0*/  LDC.64 R14, c[0x4][R15] ;  /* 0x010000000f0e7b82 */ /* 0x000ea20000000a00 */
[----:B------:R-:W3:Y:S01]  /*7db0*/  LDCU.64 UR4, c[0x4][0x10] ;  /* 0x01000200ff0477ac */ /* 0x000ee20008000a00 */
[----:B-1----:R-:W-:Y:S01]  /*7dc0*/  MOV R5, UR9 ;  /* 0x0000000900057c02 */ /* 0x002fe20008000f00 */
[----:B------:R-:W-:Y:S01]  /*7dd0*/  IMAD.U32 R4, RZ, RZ, UR8 ;  /* 0x00000008ff047e24 */ /* 0x000fe2000f8e00ff */
[----:B-----5:R-:W-:Y:S01]  /*7de0*/  MOV R7, UR7 ;  /* 0x0000000700077c02 */ /* 0x020fe20008000f00 */
[----:B------:R-:W-:Y:S01]  /*7df0*/  IMAD.U32 R6, RZ, RZ, UR6 ;  /* 0x00000006ff067e24 */ /* 0x000fe2000f8e00ff */
[----:B---3--:R-:W-:Y:S01]  /*7e00*/  MOV R11, UR5 ;  /* 0x00000005000b7c02 */ /* 0x008fe20008000f00 */
[----:B------:R-:W-:Y:S02]  /*7e10*/  IMAD.U32 R10, RZ, RZ, UR4 ;  /* 0x00000004ff0a7e24 */ /* 0x000fe4000f8e00ff */
[----:B------:R-:W-:Y:S07]  /*7e20*/  LEPC R20, `(.L_x_149) ;  /* 0x000000001014794e */ /* 0x000fee0000000000 */
[----:B--2-4-:R-:W-:Y:S05]  /*7e30*/  CALL.ABS.NOINC R14 ;  /* 0x000000000e007343 */ /* 0x014fea0003c00000 */
.L_x_149:
[----:B------:R-:W-:Y:S01]  /*7e40*/  LOP3.LUT P0, RZ, R69, 0x60, RZ, 0xc0, !PT ;  /* 0x0000006045ff7812 */ /* 0x000fe2000780c0ff */
[----:B------:R-:W-:Y:S05]  /*7e50*/  WARPSYNC.ALL ;  /* 0x0000000000007948 */ /* 0x000fea0003800000 */
[----:B---3--:R-:W-:Y:S01]  /*7e60*/  IMAD.SHL.U32 R66, R41, 0x100, RZ ;  /* 0x0000010029427824 */ /* 0x008fe200078e00ff */
[----:B------:R-:W-:Y:S01]  /*7e70*/  R2UR UR4, R2 ;  /* 0x00000000020472ca */ /* 0x000fe200000e0000 */
[----:B------:R-:W-:Y:S01]  /*7e80*/  IMAD.SHL.U32 R60, R43, 0x100, RZ ;  /* 0x000001002b3c7824 */ /* 0x000fe200078e00ff */
[----:B------:R-:W-:Y:S01]  /*7e90*/  R2UR UR5, R16 ;  /* 0x00000000100572ca */ /* 0x000fe200000e0000 */
[----:B------:R-:W-:Y:S01]  /*7ea0*/  IMAD.SHL.U32 R48, R47, 0x100, RZ ;  /* 0x000001002f307824 */ /* 0x000fe200078e00ff */
[C---:B------:R-:W-:Y:S01]  /*7eb0*/  SHF.L.U32 R2, R40.reuse, 0x10, RZ ;  /* 0x0000001028027819 */ /* 0x040fe200000006ff */
[----:B------:R-:W-:Y:S01]  /*7ec0*/  IMAD.SHL.U32 R54, R45, 0x100, RZ ;  /* 0x000001002d367824 */ /* 0x000fe200078e00ff */
[C---:B------:R-:W-:Y:S01]  /*7ed0*/  PRMT R0, R40.reuse, 0x8880, RZ ;  /* 0x0000888028007816 */ /* 0x040fe200000000ff */
[----:B------:R-:W-:Y:S01]  /*7ee0*/  BSSY.RECONVERGENT B0, `(.L_x_150) ;  /* 0x000009f000007945 */ /* 0x000fe20003800200 */
[----:B------:R-:W-:Y:S02]  /*7ef0*/  SHF.L.U32 R3, R40, 0x8, RZ ;  /* 0x0000000828037819 */ /* 0x000fe400000006ff */
[----:B------:R-:W-:Y:S02]  /*7f00*/  SHF.R.S32.HI R2, RZ, 0x18, R2 ;  /* 0x00000018ff027819 */ /* 0x000fe40000011402 */
[----:B------:R-:W-:Y:S01]  /*7f10*/  PRMT R68, R41, 0x8880, RZ ;  /* 0x0000888029447816 */ /* 0x000fe200000000ff */
[----:B------:R-:W-:Y:S01]  /*7f20*/  LDTM.16dp32bit_t0_t15.x32 R4, tmem[UR4] ;  /* 0x00000004000479ee */ /* 0x000fe20008a80000 */
[----:B------:R-:W1:Y:S01]  /*7f30*/  LDTM.16dp32bit_t16_t31.x32 R4, tmem[UR4+0x20] ;  /* 0x00002004000479ee */ /* 0x000e620008aa0000 */
[----:B------:R-:W-:Y:S01]  /*7f40*/  NOP ;  /* 0x0000000000007918 */ /* 0x000fe20000000000 */
[----:B------:R-:W-:Y:S01]  /*7f50*/  UIADD3 UR4, UPT, UPT, UR5, 0x3c0, URZ ;  /* 0x000003c005047890 */ /* 0x000fe2000fffe0ff */
[----:B------:R-:W-:Y:S02]  /*7f60*/  SHF.R.S32.HI R40, RZ, 0x18, R40 ;  /* 0x00000018ff287819 */ /* 0x000fe40000011428 */
[C---:B------:R-:W-:Y:S01]  /*7f70*/  PRMT R65, R42.reuse, 0x8880, RZ ;  /* 0x000088802a417816 */ /* 0x040fe200000000ff */
[----:B------:R-:W-:Y:S01]  /*7f80*/  UPRMT UR4, UR48, 0x654, UR4 ;  /* 0x0000065430047896 */ /* 0x000fe20008000004 */
[C---:B------:R-:W-:Y:S02]  /*7f90*/  SHF.L.U32 R64, R42.reuse, 0x10, RZ ;  /* 0x000000102a407819 */ /* 0x040fe400000006ff */
[----:B------:R-:W-:Y:S02]  /*7fa0*/  SHF.L.U32 R63, R42, 0x8, RZ ;  /* 0x000000082a3f7819 */ /* 0x000fe400000006ff */
[----:B------:R-:W-:Y:S02]  /*7fb0*/  SHF.R.S32.HI R42, RZ, 0x18, R42 ;  /* 0x00000018ff2a7819 */ /* 0x000fe4000001142a */
[C---:B------:R-:W-:Y:S02]  /*7fc0*/  PRMT R62, R43.reuse, 0x8880, RZ ;  /* 0x000088802b3e7816 */ /* 0x040fe400000000ff */
[----:B-1----:R-:W-:Y:S01]  /*7fd0*/  SYNCS.ARRIVE.TRANS64.RED.A1T0 RZ, [UR4], RZ ;  /* 0x000000ffffff79a7 */ /* 0x002fe20008100404 */
[----:B------:R-:W-:Y:S02]  /*7fe0*/  SHF.L.U32 R61, R43, 0x10, RZ ;  /* 0x000000102b3d7819 */ /* 0x000fe400000006ff */
[----:B------:R-:W-:Y:S02]  /*7ff0*/  SHF.R.S32.HI R43, RZ, 0x18, R43 ;  /* 0x00000018ff2b7819 */ /* 0x000fe4000001142b */
[----:B------:R-:W-:Y:S02]  /*8000*/  SHF.L.U32 R51, R46, 0x8, RZ ;  /* 0x000000082e337819 */ /* 0x000fe400000006ff */
[----:B------:R-:W-:Y:S01]  /*8010*/  SHF.R.S32.HI R3, RZ, 0x18, R3 ;  /* 0x00000018ff037819 */ /* 0x000fe20000011403 */
[C---:B----4-:R-:W-:Y:S01]  /*8020*/  IMAD R4, R38.reuse, R4, RZ ;  /* 0x0000000426047224 */ /* 0x050fe200078e02ff */
[----:B------:R-:W-:Y:S01]  /*8030*/  SHF.L.U32 R67, R41, 0x10, RZ ;  /* 0x0000001029437819 */ /* 0x000fe200000006ff */
[C---:B------:R-:W-:Y:S01]  /*8040*/  IMAD R5, R38.reuse, R5, RZ ;  /* 0x0000000526057224 */ /* 0x040fe200078e02ff */
[----:B------:R-:W-:Y:S01]  /*8050*/  SHF.R.S32.HI R41, RZ, 0x18, R41 ;  /* 0x00000018ff297819 */ /* 0x000fe20000011429 */
[----:B------:R-:W-:Y:S01]  /*8060*/  IMAD R6, R38, R6, RZ ;  /* 0x0000000626067224 */ /* 0x000fe200078e02ff */
[----:B------:R-:W-:Y:S01]  /*8070*/  PRMT R59, R44, 0x8880, RZ ;  /* 0x000088802c3b7816 */ /* 0x000fe200000000ff */
[----:B------:R-:W-:Y:S01]  /*8080*/  IMAD R4, R0, R39, R4 ;  /* 0x0000002700047224 */ /* 0x000fe200078e0204 */
[----:B------:R-:W-:Y:S01]  /*8090*/  MOV R0, R68 ;  /* 0x0000004400007202 */ /* 0x000fe20000000f00 */
[----:B------:R-:W-:Y:S01]  /*80a0*/  IMAD R7, R38, R7, RZ ;  /* 0x0000000726077224 */ /* 0x000fe200078e02ff */
[----:B------:R-:W-:Y:S01]  /*80b0*/  SHF.L.U32 R58, R44, 0x10, RZ ;  /* 0x000000102c3a7819 */ /* 0x000fe200000006ff */
[-C--:B------:R-:W-:Y:S01]  /*80c0*/  IMAD R5, R2, R39.reuse, R5 ;  /* 0x0000002702057224 */ /* 0x080fe200078e0205 */
[----:B------:R-:W-:Y:S01]  /*80d0*/  SHF.R.S32.HI R2, RZ, 0x18, R67 ;  /* 0x00000018ff027819 */ /* 0x000fe20000011443 */
[-C--:B------:R-:W-:Y:S01]  /*80e0*/  IMAD R6, R3, R39.reuse, R6 ;  /* 0x0000002703067224 */ /* 0x080fe200078e0206 */
[----:B------:R-:W-:Y:S01]  /*80f0*/  SHF.R.S32.HI R3, RZ, 0x18, R66 ;  /* 0x00000018ff037819 */ /* 0x000fe20000011442 */
[----:B------:R-:W-:Y:S01]  /*8100*/  IMAD R8, R38, R8, RZ ;  /* 0x0000000826087224 */ /* 0x000fe200078e02ff */
[C---:B------:R-:W-:Y:S01]  /*8110*/  PRMT R56, R45.reuse, 0x8880, RZ ;  /* 0x000088802d387816 */ /* 0x040fe200000000ff */
[----:B------:R-:W-:Y:S01]  /*8120*/  IMAD R7, R40, R39, R7 ;  /* 0x0000002728077224 */ /* 0x000fe200078e0207 */
[----:B------:R-:W-:Y:S01]  /*8130*/  MOV R40, R65 ;  /* 0x0000004100287202 */ /* 0x000fe20000000f00 */
[----:B------:R-:W-:Y:S01]  /*8140*/  IMAD R9, R38, R9, RZ ;  /* 0x0000000926097224 */ /* 0x000fe200078e02ff */
[----:B------:R-:W-:Y:S01]  /*8150*/  SHF.L.U32 R55, R45, 0x10, RZ ;  /* 0x000000102d377819 */ /* 0x000fe200000006ff */
[-C--:B------:R-:W-:Y:S01]  /*8160*/  IMAD R8, R0, R39.reuse, R8 ;  /* 0x0000002700087224 */ /* 0x080fe200078e0208 */
[----:B------:R-:W-:Y:S01]  /*8170*/  PRMT R53, R46, 0x8880, RZ ;  /* 0x000088802e357816 */ /* 0x000fe200000000ff */
[----:B------:R-:W-:Y:S01]  /*8180*/  IMAD R10, R38, R10, RZ ;  /* 0x0000000a260a7224 */ /* 0x000fe200078e02ff */
[----:B------:R-:W-:Y:S01]  /*8190*/  SHF.R.S32.HI R45, RZ, 0x18, R45 ;  /* 0x00000018ff2d7819 */ /* 0x000fe2000001142d */
[----:B------:R-:W-:Y:S01]  /*81a0*/  IMAD R9, R2, R39, R9 ;  /* 0x0000002702097224 */ /* 0x000fe200078e0209 */
[----:B------:R-:W-:Y:S01]  /*81b0*/  SHF.L.U32 R52, R46, 0x10, RZ ;  /* 0x000000102e347819 */ /* 0x000fe200000006ff */
[C---:B------:R-:W-:Y:S01]  /*81c0*/  IMAD R0, R38.reuse, R20, RZ ;  /* 0x0000001426007224 */ /* 0x040fe200078e02ff */
[C---:B------:R-:W-:Y:S01]  /*81d0*/  PRMT R50, R47.reuse, 0x8880, RZ ;  /* 0x000088802f327816 */ /* 0x040fe200000000ff */
[C---:B------:R-:W-:Y:S01]  /*81e0*/  IMAD R11, R38.reuse, R11, RZ ;  /* 0x0000000b260b7224 */ /* 0x040fe200078e02ff */
[----:B------:R-:W-:Y:S01]  /*81f0*/  SHF.R.S32.HI R46, RZ, 0x18, R46 ;  /* 0x00000018ff2e7819 */ /* 0x000fe2000001142e */
[C---:B------:R-:W-:Y:S01]  /*8200*/  IMAD R2, R38.reuse, R21, RZ ;  /* 0x0000001526027224 */ /* 0x040fe200078e02ff */
[----:B------:R-:W-:Y:S01]  /*8210*/  SHF.L.U32 R49, R47, 0x10, RZ ;  /* 0x000000102f317819 */ /* 0x000fe200000006ff */
[C---:B------:R-:W-:Y:S01]  /*8220*/  IMAD R20, R38.reuse, R24, RZ ;  /* 0x0000001826147224 */ /* 0x040fe200078e02ff */
[----:B------:R-:W-:Y:S01]  /*8230*/  SHF.R.S32.HI R47, RZ, 0x18, R47 ;  /* 0x00000018ff2f7819 */ /* 0x000fe2000001142f */
[----:B------:R-:W-:Y:S01]  /*8240*/  IMAD R21, R38, R25, RZ ;  /* 0x0000001926157224 */ /* 0x000fe200078e02ff */
[----:B------:R-:W-:Y:S01]  /*8250*/  SHF.L.U32 R57, R44, 0x8, RZ ;  /* 0x000000082c397819 */ /* 0x000fe200000006ff */
[----:B------:R-:W-:Y:S01]  /*8260*/  IMAD R24, R38, R28, RZ ;  /* 0x0000001c26187224 */ /* 0x000fe200078e02ff */
[----:B------:R-:W-:Y:S01]  /*8270*/  SHF.R.S32.HI R44, RZ, 0x18, R44 ;  /* 0x00000018ff2c7819 */ /* 0x000fe2000001142c */
[----:B------:R-:W-:Y:S01]  /*8280*/  IMAD R10, R3, R39, R10 ;  /* 0x00000027030a7224 */ /* 0x000fe200078e020a */
[----:B------:R-:W-:Y:S01]  /*8290*/  IADD3 R36, PT, PT, R36, 0x1, RZ ;  /* 0x0000000124247810 */ /* 0x000fe20007ffe0ff */
[C---:B------:R-:W-:Y:S02]  /*82a0*/  IMAD R12, R38.reuse, R12, RZ ;  /* 0x0000000c260c7224 */ /* 0x040fe400078e02ff */
[C---:B------:R-:W-:Y:S02]  /*82b0*/  IMAD R25, R38.reuse, R29, RZ ;  /* 0x0000001d26197224 */ /* 0x040fe400078e02ff */
[C---:B------:R-:W-:Y:S01]  /*82c0*/  IMAD R28, R38.reuse, R32, RZ ;  /* 0x00000020261c7224 */ /* 0x040fe200078e02ff */
[----:B------:R-:W-:Y:S01]  /*82d0*/  SHF.R.S32.HI R32, RZ, 0x18, R64 ;  /* 0x00000018ff207819 */ /* 0x000fe20000011440 */
[C---:B------:R-:W-:Y:S01]  /*82e0*/  IMAD R29, R38.reuse, R33, RZ ;  /* 0x00000021261d7224 */ /* 0x040fe200078e02ff */
[----:B------:R-:W-:Y:S01]  /*82f0*/  I2IP.S8.S32.SAT R33, R7, R6, RZ ;  /* 0x0000000607217239 */ /* 0x000fe200000014ff */
[----:B------:R-:W-:Y:S01]  /*8300*/  IMAD R11, R41, R39, R11 ;  /* 0x00000027290b7224 */ /* 0x000fe200078e020b */
[----:B------:R-:W-:Y:S01]  /*8310*/  MOV R7, R62 ;  /* 0x0000003e00077202 */ /* 0x000fe20000000f00 */
[C---:B------:R-:W-:Y:S01]  /*8320*/  IMAD R13, R38.reuse, R13, RZ ;  /* 0x0000000d260d7224 */ /* 0x040fe200078e02ff */
[----:B------:R-:W-:Y:S01]  /*8330*/  SHF.R.S32.HI R6, RZ, 0x18, R63 ;  /* 0x00000018ff067819 */ /* 0x000fe2000001143f */
[----:B------:R-:W-:Y:S01]  /*8340*/  IMAD R14, R38, R14, RZ ;  /* 0x0000000e260e7224 */ /* 0x000fe200078e02ff */
[----:B------:R-:W-:Y:S01]  /*8350*/  I2IP.S8.S32.SAT R41, R11, R10, RZ ;  /* 0x0000000a0b297239 */ /* 0x000fe200000014ff */
[----:B------:R-:W-:Y:S01]  /*8360*/  IMAD R12, R40, R39, R12 ;  /* 0x00000027280c7224 */ /* 0x000fe200078e020c */
[----:B------:R-:W-:Y:S01]  /*8370*/  I2IP.S8.S32.SAT R40, R5, R4, R33 ;  /* 0x0000000405287239 */ /* 0x000fe20000001421 */
[----:B------:R-:W-:Y:S01]  /*8380*/  IMAD R15, R38, R15, RZ ;  /* 0x0000000f260f7224 */ /* 0x000fe200078e02ff */
[----:B------:R-:W-:Y:S01]  /*8390*/  I2IP.S8.S32.SAT R41, R9, R8, R41 ;  /* 0x0000000809297239 */ /* 0x000fe20000001429 */
[-C--:B------:R-:W-:Y:S01]  /*83a0*/  IMAD R13, R32, R39.reuse, R13 ;  /* 0x00000027200d7224 */ /* 0x080fe200078e020d */
[----:B------:R-:W-:Y:S01]  /*83b0*/  SHF.R.S32.HI R10, RZ, 0x18, R61 ;  /* 0x00000018ff0a7819 */ /* 0x000fe2000001143d */
[----:B------:R-:W-:Y:S01]  /*83c0*/  IMAD R16, R38, R16, RZ ;  /* 0x0000001026107224 */ /* 0x000fe200078e02ff */
[----:B------:R-:W-:Y:S01]  /*83d0*/  SHF.R.S32.HI R5, RZ, 0x18, R58 ;  /* 0x00000018ff057819 */ /* 0x000fe2000001143a */
[----:B------:R-:W-:Y:S01]  /*83e0*/  IMAD R14, R6, R39, R14 ;  /* 0x00000027060e7224 */ /* 0x000fe200078e020e */
[----:B------:R-:W-:Y:S01]  /*83f0*/  SHF.R.S32.HI R11, RZ, 0x18, R60 ;  /* 0x00000018ff0b7819 */ /* 0x000fe2000001143c */
[----:B------:R-:W-:Y:S01]  /*8400*/  IMAD R17, R38, R17, RZ ;  /* 0x0000001126117224 */ /* 0x000fe200078e02ff */
[----:B------:R-:W-:Y:S01]  /*8410*/  SHF.R.S32.HI R6, RZ, 0x18, R57 ;  /* 0x00000018ff067819 */ /* 0x000fe20000011439 */
[-C--:B------:R-:W-:Y:S02]  /*8420*/  IMAD R15, R42, R39.reuse, R15 ;  /* 0x000000272a0f7224 */ /* 0x080fe400078e020f */
[C---:B------:R-:W-:Y:S02]  /*8430*/  IMAD R18, R38.reuse, R18, RZ ;  /* 0x0000001226127224 */ /* 0x040fe400078e02ff */
[----:B------:R-:W-:Y:S01]  /*8440*/  IMAD R16, R7, R39, R16 ;  /* 0x0000002707107224 */ /* 0x000fe200078e0210 */
[----:B------:R-:W-:Y:S01]  /*8450*/  I2IP.S8.S32.SAT R14, R15, R14, RZ ;  /* 0x0000000e0f0e7239 */ /* 0x000fe200000014ff */
[----:B------:R-:W-:Y:S01]  /*8460*/  IMAD R19, R38, R19, RZ ;  /* 0x0000001326137224 */ /* 0x000fe200078e02ff */
[----:B------:R-:W-:Y:S01]  /*8470*/  SHF.R.S32.HI R7, RZ, 0x18, R48 ;  /* 0x00000018ff077819 */ /* 0x000fe20000011430 */
[-C--:B------:R-:W-:Y:S01]  /*8480*/  IMAD R17, R10, R39.reuse, R17 ;  /* 0x000000270a117224 */ /* 0x080fe200078e0211 */
[----:B------:R-:W-:Y:S01]  /*8490*/  I2IP.S8.S32.SAT R42, R13, R12, R14 ;  /* 0x0000000c0d2a7239 */ /* 0x000fe2000000140e */
[-C--:B------:R-:W-:Y:S02]  /*84a0*/  IMAD R18, R11, R39.reuse, R18 ;  /* 0x000000270b127224 */ /* 0x080fe400078e0212 */
[----:B------:R-:W-:Y:S02]  /*84b0*/  IMAD.MOV.U32 R4, RZ, RZ, R59 ;  /* 0x000000ffff047224 */ /* 0x000fe400078e003b */
[-C--:B------:R-:W-:Y:S02]  /*84c0*/  IMAD R19, R43, R39.reuse, R19 ;  /* 0x000000272b137224 */ /* 0x080fe400078e0213 */
[----:B------:R-:W-:Y:S02]  /*84d0*/  IMAD R3, R38, R22, RZ ;  /* 0x0000001626037224 */ /* 0x000fe400078e02ff */
[----:B------:R-:W-:Y:S01]  /*84e0*/  IMAD R0, R4, R39, R0 ;  /* 0x0000002704007224 */ /* 0x000fe200078e0200 */
[----:B------:R-:W-:Y:S01]  /*84f0*/  I2IP.S8.S32.SAT R18, R19, R18, RZ ;  /* 0x0000001213127239 */ /* 0x000fe200000014ff */
[----:B------:R-:W-:Y:S01]  /*8500*/  IMAD R23, R38, R23, RZ ;  /* 0x0000001726177224 */ /* 0x000fe200078e02ff */
[----:B------:R-:W-:Y:S01]  /*8510*/  MOV R4, R56 ;  /* 0x0000003800047202 */ /* 0x000fe20000000f00 */
[-C--:B------:R-:W-:Y:S01]  /*8520*/  IMAD R2, R5, R39.reuse, R2 ;  /* 0x0000002705027224 */ /* 0x080fe200078e0202 */
[----:B------:R-:W-:Y:S01]  /*8530*/  I2IP.S8.S32.SAT R43, R17, R16, R18 ;  /* 0x00000010112b7239 */ /* 0x000fe20000001412 */
[-C--:B------:R-:W-:Y:S01]  /*8540*/  IMAD R3, R6, R39.reuse, R3 ;  /* 0x0000002706037224 */ /* 0x080fe200078e0203 */
[----:B------:R-:W-:Y:S01]  /*8550*/  SHF.R.S32.HI R5, RZ, 0x18, R55 ;  /* 0x00000018ff057819 */ /* 0x000fe20000011437 */
[-C--:B------:R-:W-:Y:S01]  /*8560*/  IMAD R23, R44, R39.reuse, R23 ;  /* 0x000000272c177224 */ /* 0x080fe200078e0217 */
[----:B------:R-:W-:Y:S01]  /*8570*/  SHF.R.S32.HI R6, RZ, 0x18, R54 ;  /* 0x00000018ff067819 */ /* 0x000fe20000011436 */
[----:B------:R-:W-:Y:S01]  /*8580*/  IMAD R22, R38, R26, RZ ;  /* 0x0000001a26167224 */ /* 0x000fe200078e02ff */
[----:B------:R1:W-:Y:S01]  /*8590*/  STS.128 [R79+UR44+0x1600], R40 ;  /* 0x001600284f007988 */ /* 0x0003e20008000c2c */
[----:B------:R-:W-:Y:S01]  /*85a0*/  IMAD R20, R4, R39, R20 ;  /* 0x0000002704147224 */ /* 0x000fe200078e0214 */
[----:B------:R-:W-:Y:S01]  /*85b0*/  I2IP.S8.S32.SAT R3, R23, R3, RZ ;  /* 0x0000000317037239 */ /* 0x000fe200000014ff */
[----:B------:R-:W-:Y:S01]  /*85c0*/  IMAD R27, R38, R27, RZ ;  /* 0x0000001b261b7224 */ /* 0x000fe200078e02ff */
[----:B------:R-:W-:Y:S01]  /*85d0*/  MOV R4, R53 ;  /* 0x0000003500047202 */ /* 0x000fe20000000f00 */
[-C--:B------:R-:W-:Y:S01]  /*85e0*/  IMAD R21, R5, R39.reuse, R21 ;  /* 0x0000002705157224 */ /* 0x080fe200078e0215 */
[----:B------:R-:W-:Y:S01]  /*85f0*/  SHF.R.S32.HI R5, RZ, 0x18, R52 ;  /* 0x00000018ff057819 */ /* 0x000fe20000011434 */
[-C--:B------:R-:W-:Y:S01]  /*8600*/  IMAD R22, R6, R39.reuse, R22 ;  /* 0x0000002706167224 */ /* 0x080fe200078e0216 */
[----:B------:R-:W-:Y:S01]  /*8610*/  SHF.R.S32.HI R6, RZ, 0x18, R49 ;  /* 0x00000018ff067819 */ /* 0x000fe20000011431 */
[-C--:B------:R-:W-:Y:S02]  /*8620*/  IMAD R27, R45, R39.reuse, R27 ;  /* 0x000000272d1b7224 */ /* 0x080fe400078e021b */
[-C--:B------:R-:W-:Y:S01]  /*8630*/  IMAD R24, R4, R39.reuse, R24 ;  /* 0x0000002704187224 */ /* 0x080fe200078e0218 */
[----:B------:R-:W-:Y:S01]  /*8640*/  SHF.R.S32.HI R4, RZ, 0x18, R51 ;  /* 0x00000018ff047819 */ /* 0x000fe20000011433 */
[C---:B------:R-:W-:Y:S02]  /*8650*/  IMAD R26, R38.reuse, R30, RZ ;  /* 0x0000001e261a7224 */ /* 0x040fe400078e02ff */
[----:B------:R-:W-:Y:S01]  /*8660*/  IMAD R25, R5, R39, R25 ;  /* 0x0000002705197224 */ /* 0x000fe200078e0219 */
[----:B------:R-:W-:Y:S01]  /*8670*/  MOV R5, R50 ;  /* 0x0000003200057202 */ /* 0x000fe20000000f00 */
[----:B------:R-:W-:Y:S02]  /*8680*/  IMAD R31, R38, R31, RZ ;  /* 0x0000001f261f7224 */ /* 0x000fe400078e02ff */
[-C--:B------:R-:W-:Y:S01]  /*8690*/  IMAD R26, R4, R39.reuse, R26 ;  /* 0x00000027041a7224 */ /* 0x080fe200078e021a */
[----:B------:R-:W-:Y:S01]  /*86a0*/  I2IP.S8.S32.SAT R4, R2, R0, R3 ;  /* 0x0000000002047239 */ /* 0x000fe20000001403 */
[-C--:B------:R-:W-:Y:S02]  /*86b0*/  IMAD R31, R46, R39.reuse, R31 ;  /* 0x000000272e1f7224 */ /* 0x080fe400078e021f */
[-C--:B------:R-:W-:Y:S01]  /*86c0*/  IMAD R28, R5, R39.reuse, R28 ;  /* 0x00000027051c7224 */ /* 0x080fe200078e021c */
[----:B------:R-:W-:Y:S01]  /*86d0*/  I2IP.S8.S32.SAT R5, R27, R22, RZ ;  /* 0x000000161b057239 */ /* 0x000fe200000014ff */
[----:B------:R-:W-:Y:S02]  /*86e0*/  IMAD R30, R38, R34, RZ ;  /* 0x00000022261e7224 */ /* 0x000fe400078e02ff */
[----:B------:R-:W-:Y:S01]  /*86f0*/  IMAD R29, R6, R39, R29 ;  /* 0x00000027061d7224 */ /* 0x000fe200078e021d */
[----:B------:R-:W-:Y:S01]  /*8700*/  I2IP.S8.S32.SAT R6, R31, R26, RZ ;  /* 0x0000001a1f067239 */ /* 0x000fe200000014ff */
[----:B------:R-:W-:Y:S01]  /*8710*/  IMAD R35, R38, R35, RZ ;  /* 0x0000002326237224 */ /* 0x000fe200078e02ff */
[----:B------:R-:W-:Y:S01]  /*8720*/  I2IP.S8.S32.SAT R5, R21, R20, R5 ;  /* 0x0000001415057239 */ /* 0x000fe20000001405 */
[-C--:B------:R-:W-:Y:S01]  /*8730*/  IMAD R30, R7, R39.reuse, R30 ;  /* 0x00000027071e7224 */ /* 0x080fe200078e021e */
[----:B------:R-:W-:Y:S01]  /*8740*/  I2IP.S8.S32.SAT R6, R25, R24, R6 ;  /* 0x0000001819067239 */ /* 0x000fe20000001406 */
[----:B------:R-:W-:Y:S05]  /*8750*/  IMAD R35, R47, R39, R35 ;  /* 0x000000272f237224 */ /* 0x000fea00078e0223 */
[----:B------:R-:W-:Y:S04]  /*8760*/  I2IP.S8.S32.SAT R7, R35, R30, RZ ;  /* 0x0000001e23077239 */ /* 0x000fe800000014ff */
[----:B------:R-:W-:Y:S05]  /*8770*/  I2IP.S8.S32.SAT R7, R29, R28, R7 ;  /* 0x0000001c1d077239 */ /* 0x000fea0000001407 */
[----:B------:R1:W-:Y:S01]  /*8780*/  STS.128 [R78+0x1010], R4 ;  /* 0x001010044e007388 */ /* 0x0003e20000000c00 */
[----:B------:R-:W-:Y:S01]  /*8790*/  @!PT LDS RZ, [RZ] ;  /* 0x00000000fffff984 */ /* 0x000fe20000000800 */
[----:B------:R-:W-:Y:S01]  /*87a0*/  @!PT LDS RZ, [RZ] ;  /* 0x00000000fffff984 */ /* 0x000fe20000000800 */
[----:B------:R-:W-:Y:S01]  /*87b0*/  @!PT LDS RZ, [RZ] ;  /* 0x00000000fffff984 */ /* 0x000fe20000000800 */
[----:B------:R-:W-:Y:S01]  /*87c0*/  @!PT LDS RZ, [RZ] ;  /* 0x00000000fffff984 */ /* 0x000fe20000000800 */
[----:B------:R3:W-:Y:S07]  /*87d0*/  MEMBAR.ALL.CTA ;  /* 0x0000000000007992 */ /* 0x0007ee0000008000 */
[----:B---3--:R-:W3:Y:S02]  /*87e0*/  FENCE.VIEW.ASYNC.S ;  /* 0x00000000000073c6 */ /* 0x008ee40000000000 */
[----:B---3--:R-:W-:Y:S06]  /*87f0*/  BAR.SYNC.DEFER_BLOCKING 0x1, 0x80 ;  /* 0x0042000000007b1d */ /* 0x008fec0000010000 */
[----:B------:R-:W-:Y:S05]  /*8800*/  @P0 BRA `(.L_x_151) ;  /* 0x0000000000300947 */ /* 0x000fea0003800000 */
[----:B------:R-:W-:Y:S02]  /*8810*/  UIADD3 UR4, UPT, UPT, UR44, 0x1600, URZ ;  /* 0x000016002c047890 */ /* 0x000fe4000fffe0ff */
[----:B------:R-:W-:Y:S02]  /*8820*/  USHF.L.U32 UR9, UR45, 0x6, URZ ;  /* 0x000000062d097899 */ /* 0x000fe400080006ff */
[----:B------:R-:W-:Y:S02]  /*8830*/  USHF.L.U32 UR10, UR46, 0x6, URZ ;  /* 0x000000062e0a7899 */ /* 0x000fe400080006ff */
[----:B------:R-:W-:Y:S01]  /*8840*/  MOV R86, UR4 ;  /* 0x0000000400567c02 */ /* 0x000fe20008000f00 */
[----:B------:R-:W-:Y:S01]  /*8850*/  UIADD3 UR4, UP0, UPT, UR62, 0x680, URZ ;  /* 0x000006803e047890 */ /* 0x000fe2000ff1e0ff */
[----:B------:R-:W-:Y:S02]  /*8860*/  UMOV UR11, UR36 ;  /* 0x00000024000b7c82 */ /* 0x000fe40008000000 */
[----:B------:R-:W-:Y:S01]  /*8870*/  R2UR UR8, R86 ;  /* 0x00000000560872ca */ /* 0x000fe200000e0000 */
[----:B------:R-:W-:Y:S11]  /*8880*/  UIADD3.X UR5, UPT, UPT, URZ, UR63, URZ, UP0, !UPT ;  /* 0x0000003fff057290 */ /* 0x000ff600087fe4ff */
[----:B------:R-:W-:Y:S01]  /*8890*/  @!UPT UIADD3 URZ, UPT, UPT, URZ, URZ, URZ ;  /* 0x000000fffffff290 */ /* 0x000fe2000fffe0ff */
[----:B------:R3:W-:Y:S01]  /*88a0*/  UTMASTG.3D [UR8], [UR4] ;  /* 0x00000008040073b5 */ /* 0x0007e20008010000 */
[----:B------:R0:W-:Y:S01]  /*88b0*/  UTMACMDFLUSH ;  /* 0x00000000000079b7 */ /* 0x0001e20000000000 */
[----:B---3--:R-:W-:Y:S04]  /*88c0*/  DEPBAR.LE SB0, 0x0 ;  /* 0x000080000000791a */ /* 0x008fe80000000000 */
.L_x_151:
[----:B------:R-:W-:Y:S05]  /*88d0*/  BSYNC.RECONVERGENT B0 ;  /* 0x0000000000007941 */ /* 0x000fea0003800200 */
.L_x_150:
[----:B------:R-:W-:Y:S01]  /*88e0*/  BAR.SYNC.DEFER_BLOCKING 0x1, 0x80 ;  /* 0x0042000000007b1d */ /* 0x000fe20000010000 */
[----:B------:R-:W-:Y:S01]  /*88f0*/  ISETP.NE.AND P0, PT, R82, 0x2, PT ;  /* 0x000000025200780c */ /* 0x000fe20003f05270 */
[----:B------:R-:W-:Y:S01]  /*8900*/  UISETP.NE.AND UP0, UPT, UR47, URZ, UPT ;  /* 0x000000ff2f00728c */ /* 0x000fe2000bf05270 */
[----:B------:R-:W-:Y:S01]  /*8910*/  ISETP.NE.AND P1, PT, R36, 0x4, PT ;  /* 0x000000042400780c */ /* 0x000fe20003f25270 */
[----:B------:R-:W-:Y:S01]  /*8920*/  UIADD3 UR45, UPT, UPT, UR37, UR57, URZ ;  /* 0x00000039252d7290 */ /* 0x000fe2000fffe0ff */
[----:B------:R-:W-:Y:S01]  /*8930*/  SEL R2, RZ, 0x1, P0 ;  /* 0x00000001ff027807 */ /* 0x000fe20000000000 */
[----:B------:R-:W-:Y:S01]  /*8940*/  UIADD3 UR46, UPT, UPT, UR38, UR60, URZ ;  /* 0x0000003c262e7290 */ /* 0x000fe2000fffe0ff */
[----:B------:R-:W-:Y:S02]  /*8950*/  SEL R0, RZ, 0x1, P1 ;  /* 0x00000001ff007807 */ /* 0x000fe40000800000 */
[----:B------:R-:W-:Y:S02]  /*8960*/  LOP3.LUT R84, R84, R2, RZ, 0x3c, !PT ;  /* 0x0000000254547212 */ /* 0x000fe400078e3cff */
[----:B------:R-:W-:Y:S02]  /*8970*/  LOP3.LUT R85, R85, R0, RZ, 0x3c, !PT ;  /* 0x0000000055557212 */ /* 0x000fe400078e3cff */
[----:B------:R-:W-:Y:S02]  /*8980*/  SEL R82, R82, RZ, P0 ;  /* 0x000000ff52527207 */ /* 0x000fe40000000000 */
[----:B------:R-:W-:Y:S01]  /*8990*/  SEL R36, R36, RZ, P1 ;  /* 0x000000ff24247207 */ /* 0x000fe20000800000 */
[----:B------:R-:W-:Y:S01]  /*89a0*/  UMOV UR36, UR51 ;  /* 0x0000003300247c82 */ /* 0x000fe20008000000 */
[----:B------:R-:W-:Y:S05]  /*89b0*/  BRA.U UP0, `(.L_x_152) ;  /* 0xffffffe500107547 */ /* 0x000fea000b83ffff */
[----:B------:R-:W-:Y:S05]  /*89c0*/  EXIT ;  /* 0x000000000000794d */ /* 0x000fea0003800000 */
.L_x_25:
[----:B--2---:R2:W3:Y:S02]  /*89d0*/  SYNCS.PHASECHK.TRANS64.TRYWAIT P0, [R0+URZ+0x3f0], R2 ;  /* 0x0003f002000075a7 */ /* 0x0044e400080011ff */
[----:B---3--:R-:W-:Y:S05]  /*89e0*/  @!P0 NANOSLEEP.SYNCS 0x989680 ;  /* 0x009896800000895d */ /* 0x008fea0003900000 */
[----:B------:R-:W3:Y:S02]  /*89f0*/  @!P0 SYNCS.PHASECHK.TRANS64 P0, [R0+URZ+0x3f0], R2 ;  /* 0x0003f002000085a7 */ /* 0x000ee400080010ff */
[----:B---3--:R-:W-:Y:S05]  /*8a00*/  @!P0 BRA `(.L_x_25) ;  /* 0xfffffffc00f08947 */ /* 0x008fea000383ffff */
[----:B------:R-:W-:Y:S05]  /*8a10*/  BRA `(.L_x_153) ;  /* 0xffffff9400387947 */ /* 0x000fea000383ffff */
.L_x_28:
[----:B-1----:R-:W-:-:S07]  /*8a20*/  MOV R0, UR33 ;  /* 0x0000002100007c02 */ /* 0x002fce0008000f00 */
.L_x_154:
[----:B-1----:R1:W2:Y:S02]  /*8a30*/  SYNCS.PHASECHK.TRANS64.TRYWAIT P0, [R0+URZ+0x1b0], R3 ;  /* 0x0001b003000075a7 */ /* 0x0022a400080011ff */
[----:B--2---:R-:W-:Y:S05]  /*8a40*/  @!P0 NANOSLEEP.SYNCS 0x989680 ;  /* 0x009896800000895d */ /* 0x004fea0003900000 */
[----:B------:R-:W2:Y:S02]  /*8a50*/  @!P0 SYNCS.PHASECHK.TRANS64 P0, [R0+URZ+0x1b0], R3 ;  /* 0x0001b003000085a7 */ /* 0x000ea400080010ff */
[----:B--2---:R-:W-:Y:S05]  /*8a60*/  @!P0 BRA `(.L_x_154) ;  /* 0xfffffffc00f08947 */ /* 0x004fea000383ffff */
[----:B------:R-:W-:Y:S05]  /*8a70*/  BRA `(.L_x_27) ;  /* 0xffffff9400807947 */ /* 0x000fea000383ffff */
.L_x_35:
[----:B-1----:R-:W-:-:S07]  /*8a80*/  MOV R0, UR17 ;  /* 0x0000001100007c02 */ /* 0x002fce0008000f00 */
.L_x_155:
[----:B-1----:R1:W2:Y:S02]  /*8a90*/  SYNCS.PHASECHK.TRANS64.TRYWAIT P0, [R0+URZ+0x1b0], R3 ;  /* 0x0001b003000075a7 */ /* 0x0022a400080011ff */
[----:B--2---:R-:W-:Y:S05]  /*8aa0*/  @!P0 NANOSLEEP.SYNCS 0x989680 ;  /* 0x009896800000895d */ /* 0x004fea0003900000 */
[----:B------:R-:W2:Y:S02]  /*8ab0*/  @!P0 SYNCS.PHASECHK.TRANS64 P0, [R0+URZ+0x1b0], R3 ;  /* 0x0001b003000085a7 */ /* 0x000ea400080010ff */
[----:B--2---:R-:W-:Y:S05]  /*8ac0*/  @!P0 BRA `(.L_x_155) ;  /* 0xfffffffc00f08947 */ /* 0x004fea000383ffff */
[----:B------:R-:W-:Y:S05]  /*8ad0*/  BRA `(.L_x_34) ;  /* 0xffffff98003c7947 */ /* 0x000fea000383ffff */
.L_x_40:
[----:B-1----:R1:W2:Y:S02]  /*8ae0*/  SYNCS.PHASECHK.TRANS64.TRYWAIT P0, [R3+URZ+0x380], R0 ;  /* 0x00038000030075a7 */ /* 0x0022a400080011ff */
[----:B--2---:R-:W-:Y:S05]  /*8af0*/  @!P0 NANOSLEEP.SYNCS 0x989680 ;  /* 0x009896800000895d */ /* 0x004fea0003900000 */
[----:B------:R-:W2:Y:S02]  /*8b00*/  @!P0 SYNCS.PHASECHK.TRANS64 P0, [R3+URZ+0x380], R0 ;  /* 0x00038000030085a7 */ /* 0x000ea400080010ff */
[----:B--2---:R-:W-:Y:S05]  /*8b10*/  @!P0 BRA `(.L_x_40) ;  /* 0xfffffffc00f08947 */ /* 0x004fea000383ffff */
[----:B------:R-:W-:Y:S05]  /*8b20*/  BRA `(.L_x_156) ;  /* 0xffffff9800e07947 */ /* 0x000fea000383ffff */
.L_x_44:
[----:B------:R-:W-:-:S07]  /*8b30*/  MOV R0, UR4 ;  /* 0x0000000400007c02 */ /* 0x000fce0008000f00 */
.L_x_157:
[----:B-1----:R1:W2:Y:S02]  /*8b40*/  SYNCS.PHASECHK.TRANS64.TRYWAIT P0, [R0+URZ], R2 ;  /* 0x00000002000075a7 */ /* 0x0022a400080011ff */
[----:B--2---:R-:W-:Y:S05]  /*8b50*/  @!P0 NANOSLEEP.SYNCS 0x989680 ;  /* 0x009896800000895d */ /* 0x004fea0003900000 */
[----:B------:R-:W2:Y:S02]  /*8b60*/  @!P0 SYNCS.PHASECHK.TRANS64 P0, [R0+URZ], R2 ;  /* 0x00000002000085a7 */ /* 0x000ea400080010ff */
[----:B--2---:R-:W-:Y:S05]  /*8b70*/  @!P0 BRA `(.L_x_157) ;  /* 0xfffffffc00f08947 */ /* 0x004fea000383ffff */
[----:B------:R-:W-:Y:S05]  /*8b80*/  BRA `(.L_x_158) ;  /* 0xffffffa000847947 */ /* 0x000fea000383ffff */
.L_x_45:
[----:B------:R-:W-:-:S07]  /*8b90*/  MOV R0, UR5 ;  /* 0x0000000500007c02 */ /* 0x000fce0008000f00 */
.L_x_159:
[----:B-1----:R1:W2:Y:S02]  /*8ba0*/  SYNCS.PHASECHK.TRANS64.TRYWAIT P0, [R0+URZ], R3 ;  /* 0x00000003000075a7 */ /* 0x0022a400080011ff */
[----:B--2---:R-:W-:Y:S05]  /*8bb0*/  @!P0 NANOSLEEP.SYNCS 0x989680 ;  /* 0x009896800000895d */ /* 0x004fea0003900000 */
[----:B------:R-:W2:Y:S02]  /*8bc0*/  @!P0 SYNCS.PHASECHK.TRANS64 P0, [R0+URZ], R3 ;  /* 0x00000003000085a7 */ /* 0x000ea400080010ff */
[----:B--2---:R-:W-:Y:S05]  /*8bd0*/  @!P0 BRA `(.L_x_159) ;  /* 0xfffffffc00f08947 */ /* 0x004fea000383ffff */
[----:B------:R-:W-:Y:S05]  /*8be0*/  BRA `(.L_x_160) ;  /* 0xffffffa000907947 */ /* 0x000fea000383ffff */
.L_x_46:
[----:B------:R-:W-:-:S07]  /*8bf0*/  MOV R0, UR5 ;  /* 0x0000000500007c02 */ /* 0x000fce0008000f00 */
.L_x_161:
[----:B-1----:R1:W2:Y:S02]  /*8c00*/  SYNCS.PHASECHK.TRANS64.TRYWAIT P0, [R0+URZ], R3 ;  /* 0x00000003000075a7 */ /* 0x0022a400080011ff */
[----:B--2---:R-:W-:Y:S05]  /*8c10*/  @!P0 NANOSLEEP.SYNCS 0x989680 ;  /* 0x009896800000895d */ /* 0x004fea0003900000 */
[----:B------:R-:W2:Y:S02]  /*8c20*/  @!P0 SYNCS.PHASECHK.TRANS64 P0, [R0+URZ], R3 ;  /* 0x00000003000085a7 */ /* 0x000ea400080010ff */
[----:B--2---:R-:W-:Y:S05]  /*8c30*/  @!P0 BRA `(.L_x_161) ;  /* 0xfffffffc00f08947 */ /* 0x004fea000383ffff */
[----:B------:R-:W-:Y:S05]  /*8c40*/  BRA `(.L_x_162) ;  /* 0xffffffa0009c7947 */ /* 0x000fea000383ffff */
.L_x_47:
[----:B------:R-:W-:-:S07]  /*8c50*/  MOV R0, UR5 ;  /* 0x0000000500007c02 */ /* 0x000fce0008000f00 */
.L_x_163:
[----:B-1----:R1:W2:Y:S02]  /*8c60*/  SYNCS.PHASECHK.TRANS64.TRYWAIT P0, [R0+URZ], R3 ;  /* 0x00000003000075a7 */ /* 0x0022a400080011ff */
[----:B--2---:R-:W-:Y:S05]  /*8c70*/  @!P0 NANOSLEEP.SYNCS 0x989680 ;  /* 0x009896800000895d */ /* 0x004fea0003900000 */
[----:B------:R-:W2:Y:S02]  /*8c80*/  @!P0 SYNCS.PHASECHK.TRANS64 P0, [R0+URZ], R3 ;  /* 0x00000003000085a7 */ /* 0x000ea400080010ff */
[----:B--2---:R-:W-:Y:S05]  /*8c90*/  @!P0 BRA `(.L_x_163) ;  /* 0xfffffffc00f08947 */ /* 0x004fea000383ffff */
[----:B------:R-:W-:Y:S05]  /*8ca0*/  BRA `(.L_x_164) ;  /* 0xffffffa000a87947 */ /* 0x000fea000383ffff */
.L_x_48:
[----:B------:R-:W-:-:S07]  /*8cb0*/  MOV R0, UR5 ;  /* 0x0000000500007c02 */ /* 0x000fce0008000f00 */
.L_x_165:
[----:B-1----:R1:W2:Y:S02]  /*8cc0*/  SYNCS.PHASECHK.TRANS64.TRYWAIT P0, [R0+URZ], R3 ;  /* 0x00000003000075a7 */ /* 0x0022a400080011ff */
[----:B--2---:R-:W-:Y:S05]  /*8cd0*/  @!P0 NANOSLEEP.SYNCS 0x989680 ;  /* 0x009896800000895d */ /* 0x004fea0003900000 */
[----:B------:R-:W2:Y:S02]  /*8ce0*/  @!P0 SYNCS.PHASECHK.TRANS64 P0, [R0+URZ], R3 ;  /* 0x00000003000085a7 */ /* 0x000ea400080010ff */
[----:B--2---:R-:W-:Y:S05]  /*8cf0*/  @!P0 BRA `(.L_x_165) ;  /* 0xfffffffc00f08947 */ /* 0x004fea000383ffff */
[----:B------:R-:W-:Y:S05]  /*8d00*/  BRA `(.L_x_166) ;  /* 0xffffffa000b47947 */ /* 0x000fea000383ffff */
.L_x_49:
[----:B------:R-:W-:-:S07]  /*8d10*/  MOV R0, UR5 ;  /* 0x0000000500007c02 */ /* 0x000fce0008000f00 */
.L_x_167:
[----:B-1----:R1:W2:Y:S02]  /*8d20*/  SYNCS.PHASECHK.TRANS64.TRYWAIT P0, [R0+URZ], R3 ;  /* 0x00000003000075a7 */ /* 0x0022a400080011ff */
[----:B--2---:R-:W-:Y:S05]  /*8d30*/  @!P0 NANOSLEEP.SYNCS 0x989680 ;  /* 0x009896800000895d */ /* 0x004fea0003900000 */
[----:B------:R-:W2:Y:S02]  /*8d40*/  @!P0 SYNCS.PHASECHK.TRANS64 P0, [R0+URZ], R3 ;  /* 0x00000003000085a7 */ /* 0x000ea400080010ff */
[----:B--2---:R-:W-:Y:S05]  /*8d50*/  @!P0 BRA `(.L_x_167) ;  /* 0xfffffffc00f08947 */ /* 0x004fea000383ffff */
[----:B------:R-:W-:Y:S05]  /*8d60*/  BRA `(.L_x_168) ;  /* 0xffffffa000c07947 */ /* 0x000fea000383ffff */
.L_x_50:
[----:B------:R-:W-:-:S07]  /*8d70*/  MOV R0, UR5 ;  /* 0x0000000500007c02 */ /* 0x000fce0008000f00 */
.L_x_169:
[----:B-1----:R1:W2:Y:S02]  /*8d80*/  SYNCS.PHASECHK.TRANS64.TRYWAIT P0, [R0+URZ], R3 ;  /* 0x00000003000075a7 */ /* 0x0022a400080011ff */
[----:B--2---:R-:W-:Y:S05]  /*8d90*/  @!P0 NANOSLEEP.SYNCS 0x989680 ;  /* 0x009896800000895d */ /* 0x004fea0003900000 */
[----:B------:R-:W2:Y:S02]  /*8da0*/  @!P0 SYNCS.PHASECHK.TRANS64 P0, [R0+URZ], R3 ;  /* 0x00000003000085a7 */ /* 0x000ea400080010ff */
[----:B--2---:R-:W-:Y:S05]  /*8db0*/  @!P0 BRA `(.L_x_169) ;  /* 0xfffffffc00f08947 */ /* 0x004fea000383ffff */
[----:B------:R-:W-:Y:S05]  /*8dc0*/  BRA `(.L_x_170) ;  /* 0xffffffa000cc7947 */ /* 0x000fea000383ffff */
.L_x_51:
[----:B------:R-:W-:-:S07]  /*8dd0*/  MOV R0, UR5 ;  /* 0x0000000500007c02 */ /* 0x000fce0008000f00 */
.L_x_171:
[----:B-1----:R1:W2:Y:S02]  /*8de0*/  SYNCS.PHASECHK.TRANS64.TRYWAIT P0, [R0+URZ], R3 ;  /* 0x00000003000075a7 */ /* 0x0022a400080011ff */
[----:B--2---:R-:W-:Y:S05]  /*8df0*/  @!P0 NANOSLEEP.SYNCS 0x989680 ;  /* 0x009896800000895d */ /* 0x004fea0003900000 */
[----:B------:R-:W2:Y:S02]  /*8e00*/  @!P0 SYNCS.PHASECHK.TRANS64 P0, [R0+URZ], R3 ;  /* 0x00000003000085a7 */ /* 0x000ea400080010ff */
[----:B--2---:R-:W-:Y:S05]  /*8e10*/  @!P0 BRA `(.L_x_171) ;  /* 0xfffffffc00f08947 */ /* 0x004fea000383ffff */
[----:B------:R-:W-:Y:S05]  /*8e20*/  BRA `(.L_x_172) ;  /* 0xffffffa000d87947 */ /* 0x000fea000383ffff */
.L_x_52:
[----:B------:R-:W-:-:S07]  /*8e30*/  MOV R0, UR5 ;  /* 0x0000000500007c02 */ /* 0x000fce0008000f00 */
.L_x_173:
[----:B-1----:R1:W2:Y:S02]  /*8e40*/  SYNCS.PHASECHK.TRANS64.TRYWAIT P0, [R0+URZ], R3 ;  /* 0x00000003000075a7 */ /* 0x0022a400080011ff */
[----:B--2---:R-:W-:Y:S05]  /*8e50*/  @!P0 NANOSLEEP.SYNCS 0x989680 ;  /* 0x009896800000895d */ /* 0x004fea0003900000 */
[----:B------:R-:W2:Y:S02]  /*8e60*/  @!P0 SYNCS.PHASECHK.TRANS64 P0, [R0+URZ], R3 ;  /* 0x00000003000085a7 */ /* 0x000ea400080010ff */
[----:B--2---:R-:W-:Y:S05]  /*8e70*/  @!P0 BRA `(.L_x_173) ;  /* 0xfffffffc00f08947 */ /* 0x004fea000383ffff */
[----:B------:R-:W-:Y:S05]  /*8e80*/  BRA `(.L_x_174) ;  /* 0xffffffa000e47947 */ /* 0x000fea000383ffff */
.L_x_53:
[----:B------:R-:W-:-:S07]  /*8e90*/  MOV R0, UR5 ;  /* 0x0000000500007c02 */ /* 0x000fce0008000f00 */
.L_x_175:
[----:B-1----:R1:W2:Y:S02]  /*8ea0*/  SYNCS.PHASECHK.TRANS64.TRYWAIT P0, [R0+URZ], R3 ;  /* 0x00000003000075a7 */ /* 0x0022a400080011ff */
[----:B--2---:R-:W-:Y:S05]  /*8eb0*/  @!P0 NANOSLEEP.SYNCS 0x989680 ;  /* 0x009896800000895d */ /* 0x004fea0003900000 */
[----:B------:R-:W2:Y:S02]  /*8ec0*/  @!P0 SYNCS.PHASECHK.TRANS64 P0, [R0+URZ], R3 ;  /* 0x00000003000085a7 */ /* 0x000ea400080010ff */
[----:B--2---:R-:W-:Y:S05]  /*8ed0*/  @!P0 BRA `(.L_x_175) ;  /* 0xfffffffc00f08947 */ /* 0x004fea000383ffff */
[----:B------:R-:W-:Y:S05]  /*8ee0*/  BRA `(.L_x_176) ;  /* 0xffffffa000f07947 */ /* 0x000fea000383ffff */
.L_x_54:
[----:B------:R-:W-:-:S07]  /*8ef0*/  MOV R0, UR5 ;  /* 0x0000000500007c02 */ /* 0x000fce0008000f00 */
.L_x_177:
[----:B-1----:R1:W2:Y:S02]  /*8f00*/  SYNCS.PHASECHK.TRANS64.TRYWAIT P0, [R0+URZ], R3 ;  /* 0x00000003000075a7 */ /* 0x0022a400080011ff */
[----:B--2---:R-:W-:Y:S05]  /*8f10*/  @!P0 NANOSLEEP.SYNCS 0x989680 ;  /* 0x009896800000895d */ /* 0x004fea0003900000 */
[----:B------:R-:W2:Y:S02]  /*8f20*/  @!P0 SYNCS.PHASECHK.TRANS64 P0, [R0+URZ], R3 ;  /* 0x00000003000085a7 */ /* 0x000ea400080010ff */
[----:B--2---:R-:W-:Y:S05]  /*8f30*/  @!P0 BRA `(.L_x_177) ;  /* 0xfffffffc00f08947 */ /* 0x004fea000383ffff */
[----:B------:R-:W-:Y:S05]  /*8f40*/  BRA `(.L_x_178) ;  /* 0xffffffa000fc7947 */ /* 0x000fea000383ffff */
.L_x_55:
[----:B------:R-:W-:-:S07]  /*8f50*/  MOV R0, UR5 ;  /* 0x0000000500007c02 */ /* 0x000fce0008000f00 */
.L_x_179:
[----:B-1----:R1:W2:Y:S02]  /*8f60*/  SYNCS.PHASECHK.TRANS64.TRYWAIT P0, [R0+URZ], R3 ;  /* 0x00000003000075a7 */ /* 0x0022a400080011ff */
[----:B--2---:R-:W-:Y:S05]  /*8f70*/  @!P0 NANOSLEEP.SYNCS 0x989680 ;  /* 0x009896800000895d */ /* 0x004fea0003900000 */
[----:B------:R-:W2:Y:S02]  /*8f80*/  @!P0 SYNCS.PHASECHK.TRANS64 P0, [R0+URZ], R3 ;  /* 0x00000003000085a7 */ /* 0x000ea400080010ff */
[----:B--2---:R-:W-:Y:S05]  /*8f90*/  @!P0 BRA `(.L_x_179) ;  /* 0xfffffffc00f08947 */ /* 0x004fea000383ffff */
[----:B------:R-:W-:Y:S05]  /*8fa0*/  BRA `(.L_x_180) ;  /* 0xffffffa400087947 */ /* 0x000fea000383ffff */
.L_x_56:
[----:B------:R-:W-:-:S07]  /*8fb0*/  MOV R0, UR5 ;  /* 0x0000000500007c02 */ /* 0x000fce0008000f00 */
.L_x_181:
[----:B-1----:R1:W2:Y:S02]  /*8fc0*/  SYNCS.PHASECHK.TRANS64.TRYWAIT P0, [R0+URZ], R3 ;  /* 0x00000003000075a7 */ /* 0x0022a400080011ff */
[----:B--2---:R-:W-:Y:S05]  /*8fd0*/  @!P0 NANOSLEEP.SYNCS 0x989680 ;  /* 0x009896800000895d */ /* 0x004fea0003900000 */
[----:B------:R-:W2:Y:S02]  /*8fe0*/  @!P0 SYNCS.PHASECHK.TRANS64 P0, [R0+URZ], R3 ;  /* 0x00000003000085a7 */ /* 0x000ea400080010ff */
[----:B--2---:R-:W-:Y:S05]  /*8ff0*/  @!P0 BRA `(.L_x_181) ;  /* 0xfffffffc00f08947 */ /* 0x004fea000383ffff */
[----:B------:R-:W-:Y:S05]  /*9000*/  BRA `(.L_x_182) ;  /* 0xffffffa400147947 */ /* 0x000fea000383ffff */
.L_x_57:
[----:B------:R-:W-:-:S07]  /*9010*/  MOV R0, UR5 ;  /* 0x0000000500007c02 */ /* 0x000fce0008000f00 */
.L_x_183:
[----:B-1----:R1:W2:Y:S02]  /*9020*/  SYNCS.PHASECHK.TRANS64.TRYWAIT P0, [R0+URZ], R3 ;  /* 0x00000003000075a7 */ /* 0x0022a400080011ff */
[----:B--2---:R-:W-:Y:S05]  /*9030*/  @!P0 NANOSLEEP.SYNCS 0x989680 ;  /* 0x009896800000895d */ /* 0x004fea0003900000 */
[----:B------:R-:W2:Y:S02]  /*9040*/  @!P0 SYNCS.PHASECHK.TRANS64 P0, [R0+URZ], R3 ;  /* 0x00000003000085a7 */ /* 0x000ea400080010ff */
[----:B--2---:R-:W-:Y:S05]  /*9050*/  @!P0 BRA `(.L_x_183) ;  /* 0xfffffffc00f08947 */ /* 0x004fea000383ffff */
[----:B------:R-:W-:Y:S05]  /*9060*/  BRA `(.L_x_184) ;  /* 0xffffffa400207947 */ /* 0x000fea000383ffff */
.L_x_58:
[----:B------:R-:W-:-:S07]  /*9070*/  MOV R0, UR5 ;  /* 0x0000000500007c02 */ /* 0x000fce0008000f00 */
.L_x_185:
[----:B-1----:R1:W2:Y:S02]  /*9080*/  SYNCS.PHASECHK.TRANS64.TRYWAIT P0, [R0+URZ], R3 ;  /* 0x00000003000075a7 */ /* 0x0022a400080011ff */
[----:B--2---:R-:W-:Y:S05]  /*9090*/  @!P0 NANOSLEEP.SYNCS 0x989680 ;  /* 0x009896800000895d */ /* 0x004fea0003900000 */
[----:B------:R-:W2:Y:S02]  /*90a0*/  @!P0 SYNCS.PHASECHK.TRANS64 P0, [R0+URZ], R3 ;  /* 0x00000003000085a7 */ /* 0x000ea400080010ff */
[----:B--2---:R-:W-:Y:S05]  /*90b0*/  @!P0 BRA `(.L_x_185) ;  /* 0xfffffffc00f08947 */ /* 0x004fea000383ffff */
[----:B------:R-:W-:Y:S05]  /*90c0*/  BRA `(.L_x_186) ;  /* 0xffffffa4002c7947 */ /* 0x000fea000383ffff */
.L_x_59:
[----:B------:R-:W-:-:S07]  /*90d0*/  MOV R0, UR5 ;  /* 0x0000000500007c02 */ /* 0x000fce0008000f00 */
.L_x_187:
[----:B-1----:R1:W2:Y:S02]  /*90e0*/  SYNCS.PHASECHK.TRANS64.TRYWAIT P0, [R0+URZ], R3 ;  /* 0x00000003000075a7 */ /* 0x0022a400080011ff */
[----:B--2---:R-:W-:Y:S05]  /*90f0*/  @!P0 NANOSLEEP.SYNCS 0x989680 ;  /* 0x009896800000895d */ /* 0x004fea0003900000 */
[----:B------:R-:W2:Y:S02]  /*9100*/  @!P0 SYNCS.PHASECHK.TRANS64 P0, [R0+URZ], R3 ;  /* 0x00000003000085a7 */ /* 0x000ea400080010ff */
[----:B--2---:R-:W-:Y:S05]  /*9110*/  @!P0 BRA `(.L_x_187) ;  /* 0xfffffffc00f08947 */ /* 0x004fea000383ffff */
[----:B------:R-:W-:Y:S05]  /*9120*/  BRA `(.L_x_188) ;  /* 0xffffffa400387947 */ /* 0x000fea000383ffff */
.L_x_60:
[----:B------:R-:W-:-:S07]  /*9130*/  MOV R0, UR5 ;  /* 0x0000000500007c02 */ /* 0x000fce0008000f00 */
.L_x_189:
[----:B-1----:R1:W2:Y:S02]  /*9140*/  SYNCS.PHASECHK.TRANS64.TRYWAIT P0, [R0+URZ], R3 ;  /* 0x00000003000075a7 */ /* 0x0022a400080011ff */
[----:B--2---:R-:W-:Y:S05]  /*9150*/  @!P0 NANOSLEEP.SYNCS 0x989680 ;  /* 0x009896800000895d */ /* 0x004fea0003900000 */
[----:B------:R-:W2:Y:S02]  /*9160*/  @!P0 SYNCS.PHASECHK.TRANS64 P0, [R0+URZ], R3 ;  /* 0x00000003000085a7 */ /* 0x000ea400080010ff */
[----:B--2---:R-:W-:Y:S05]  /*9170*/  @!P0 BRA `(.L_x_189) ;  /* 0xfffffffc00f08947 */ /* 0x004fea000383ffff */
[----:B------:R-:W-:Y:S05]  /*9180*/  BRA `(.L_x_190) ;  /* 0xffffffa400447947 */ /* 0x000fea000383ffff */
.L_x_61:
[----:B------:R-:W-:-:S07]  /*9190*/  MOV R0, UR5 ;  /* 0x0000000500007c02 */ /* 0x000fce0008000f00 */
.L_x_191:
[----:B-1----:R1:W2:Y:S02]  /*91a0*/  SYNCS.PHASECHK.TRANS64.TRYWAIT P0, [R0+URZ], R3 ;  /* 0x00000003000075a7 */ /* 0x0022a400080011ff */
[----:B--2---:R-:W-:Y:S05]  /*91b0*/  @!P0 NANOSLEEP.SYNCS 0x989680 ;  /* 0x009896800000895d */ /* 0x004fea0003900000 */
[----:B------:R-:W2:Y:S02]  /*91c0*/  @!P0 SYNCS.PHASECHK.TRANS64 P0, [R0+URZ], R3 ;  /* 0x00000003000085a7 */ /* 0x000ea400080010ff */
[----:B--2---:R-:W-:Y:S05]  /*91d0*/  @!P0 BRA `(.L_x_191) ;  /* 0xfffffffc00f08947 */ /* 0x004fea000383ffff */
[----:B------:R-:W-:Y:S05]  /*91e0*/  BRA `(.L_x_192) ;  /* 0xffffffa400507947 */ /* 0x000fea000383ffff */
.L_x_62:
[----:B------:R-:W-:-:S07]  /*91f0*/  MOV R0, UR5 ;  /* 0x0000000500007c02 */ /* 0x000fce0008000f00 */
.L_x_193:
[----:B-1----:R1:W2:Y:S02]  /*9200*/  SYNCS.PHASECHK.TRANS64.TRYWAIT P0, [R0+URZ], R3 ;  /* 0x00000003000075a7 */ /* 0x0022a400080011ff */
[----:B--2---:R-:W-:Y:S05]  /*9210*/  @!P0 NANOSLEEP.SYNCS 0x989680 ;  /* 0x009896800000895d */ /* 0x004fea0003900000 */
[----:B------:R-:W2:Y:S02]  /*9220*/  @!P0 SYNCS.PHASECHK.TRANS64 P0, [R0+URZ], R3 ;  /* 0x00000003000085a7 */ /* 0x000ea400080010ff */
[----:B--2---:R-:W-:Y:S05]  /*9230*/  @!P0 BRA `(.L_x_193) ;  /* 0xfffffffc00f08947 */ /* 0x004fea000383ffff */
[----:B------:R-:W-:Y:S05]  /*9240*/  BRA `(.L_x_194) ;  /* 0xffffffa4005c7947 */ /* 0x000fea000383ffff */
.L_x_63:
[----:B------:R-:W-:-:S07]  /*9250*/  MOV R0, UR5 ;  /* 0x0000000500007c02 */ /* 0x000fce0008000f00 */
.L_x_195:
[----:B-1----:R1:W2:Y:S02]  /*9260*/  SYNCS.PHASECHK.TRANS64.TRYWAIT P0, [R0+URZ], R3 ;  /* 0x00000003000075a7 */ /* 0x0022a400080011ff */
[----:B--2---:R-:W-:Y:S05]  /*9270*/  @!P0 NANOSLEEP.SYNCS 0x989680 ;  /* 0x009896800000895d */ /* 0x004fea0003900000 */
[----:B------:R-:W2:Y:S02]  /*9280*/  @!P0 SYNCS.PHASECHK.TRANS64 P0, [R0+URZ], R3 ;  /* 0x00000003000085a7 */ /* 0x000ea400080010ff */
[----:B--2---:R-:W-:Y:S05]  /*9290*/  @!P0 BRA `(.L_x_195) ;  /* 0xfffffffc00f08947 */ /* 0x004fea000383ffff */
[----:B------:R-:W-:Y:S05]  /*92a0*/  BRA `(.L_x_196) ;  /* 0xffffffa400687947 */ /* 0x000fea000383ffff */
.L_x_64:
[----:B------:R-:W-:-:S07]  /*92b0*/  MOV R0, UR5 ;  /* 0x0000000500007c02 */ /* 0x000fce0008000f00 */
.L_x_197:
[----:B-1----:R1:W2:Y:S02]  /*92c0*/  SYNCS.PHASECHK.TRANS64.TRYWAIT P0, [R0+URZ], R3 ;  /* 0x00000003000075a7 */ /* 0x0022a400080011ff */
[----:B--2---:R-:W-:Y:S05]  /*92d0*/  @!P0 NANOSLEEP.SYNCS 0x989680 ;  /* 0x009896800000895d */ /* 0x004fea0003900000 */
[----:B------:R-:W2:Y:S02]  /*92e0*/  @!P0 SYNCS.PHASECHK.TRANS64 P0, [R0+URZ], R3 ;  /* 0x00000003000085a7 */ /* 0x000ea400080010ff */
[----:B--2---:R-:W-:Y:S05]  /*92f0*/  @!P0 BRA `(.L_x_197) ;  /* 0xfffffffc00f08947 */ /* 0x004fea000383ffff */
[----:B------:R-:W-:Y:S05]  /*9300*/  BRA `(.L_x_198) ;  /* 0xffffffa400747947 */ /* 0x000fea000383ffff */
.L_x_65:
[----:B------:R-:W-:-:S07]  /*9310*/  MOV R0, UR5 ;  /* 0x0000000500007c02 */ /* 0x000fce0008000f00 */
.L_x_199:
[----:B-1----:R1:W2:Y:S02]  /*9320*/  SYNCS.PHASECHK.TRANS64.TRYWAIT P0, [R0+URZ], R3 ;  /* 0x00000003000075a7 */ /* 0x0022a400080011ff */
[----:B--2---:R-:W-:Y:S05]  /*9330*/  @!P0 NANOSLEEP.SYNCS 0x989680 ;  /* 0x009896800000895d */ /* 0x004fea0003900000 */
[----:B------:R-:W2:Y:S02]  /*9340*/  @!P0 SYNCS.PHASECHK.TRANS64 P0, [R0+URZ], R3 ;  /* 0x00000003000085a7 */ /* 0x000ea400080010ff */
[----:B--2---:R-:W-:Y:S05]  /*9350*/  @!P0 BRA `(.L_x_199) ;  /* 0xfffffffc00f08947 */ /* 0x004fea000383ffff */
[----:B------:R-:W-:Y:S05]  /*9360*/  BRA `(.L_x_200) ;  /* 0xffffffa400807947 */ /* 0x000fea000383ffff */
.L_x_66:
[----:B------:R-:W-:-:S07]  /*9370*/  MOV R0, UR5 ;  /* 0x0000000500007c02 */ /* 0x000fce0008000f00 */
.L_x_201:
[----:B-1----:R1:W2:Y:S02]  /*9380*/  SYNCS.PHASECHK.TRANS64.TRYWAIT P0, [R0+URZ], R3 ;  /* 0x00000003000075a7 */ /* 0x0022a400080011ff */
[----:B--2---:R-:W-:Y:S05]  /*9390*/  @!P0 NANOSLEEP.SYNCS 0x989680 ;  /* 0x009896800000895d */ /* 0x004fea0003900000 */
[----:B------:R-:W2:Y:S02]  /*93a0*/  @!P0 SYNCS.PHASECHK.TRANS64 P0, [R0+URZ], R3 ;  /* 0x00000003000085a7 */ /* 0x000ea400080010ff */
[----:B--2---:R-:W-:Y:S05]  /*93b0*/  @!P0 BRA `(.L_x_201) ;  /* 0xfffffffc00f08947 */ /* 0x004fea000383ffff */
[----:B------:R-:W-:Y:S05]  /*93c0*/  BRA `(.L_x_202) ;  /* 0xffffffa4008c7947 */ /* 0x000fea000383ffff */
.L_x_67:
[----:B------:R-:W-:-:S07]  /*93d0*/  MOV R0, UR5 ;  /* 0x0000000500007c02 */ /* 0x000fce0008000f00 */
.L_x_203:
[----:B-1----:R1:W2:Y:S02]  /*93e0*/  SYNCS.PHASECHK.TRANS64.TRYWAIT P0, [R0+URZ], R3 ;  /* 0x00000003000075a7 */ /* 0x0022a400080011ff */
[----:B--2---:R-:W-:Y:S05]  /*93f0*/  @!P0 NANOSLEEP.SYNCS 0x989680 ;  /* 0x009896800000895d */ /* 0x004fea0003900000 */
[----:B------:R-:W2:Y:S02]  /*9400*/  @!P0 SYNCS.PHASECHK.TRANS64 P0, [R0+URZ], R3 ;  /* 0x00000003000085a7 */ /* 0x000ea400080010ff */
[----:B--2---:R-:W-:Y:S05]  /*9410*/  @!P0 BRA `(.L_x_203) ;  /* 0xfffffffc00f08947 */ /* 0x004fea000383ffff */
[----:B------:R-:W-:Y:S05]  /*9420*/  BRA `(.L_x_204) ;  /* 0xffffffa400987947 */ /* 0x000fea000383ffff */
.L_x_68:
[----:B------:R-:W-:-:S07]  /*9430*/  MOV R0, UR5 ;  /* 0x0000000500007c02 */ /* 0x000fce0008000f00 */
.L_x_205:
[----:B-1----:R1:W2:Y:S02]  /*9440*/  SYNCS.PHASECHK.TRANS64.TRYWAIT P0, [R0+URZ], R3 ;  /* 0x00000003000075a7 */ /* 0x0022a400080011ff */
[----:B--2---:R-:W-:Y:S05]  /*9450*/  @!P0 NANOSLEEP.SYNCS 0x989680 ;  /* 0x009896800000895d */ /* 0x004fea0003900000 */
[----:B------:R-:W2:Y:S02]  /*9460*/  @!P0 SYNCS.PHASECHK.TRANS64 P0, [R0+URZ], R3 ;  /* 0x00000003000085a7 */ /* 0x000ea400080010ff */
[----:B--2---:R-:W-:Y:S05]  /*9470*/  @!P0 BRA `(.L_x_205) ;  /* 0xfffffffc00f08947 */ /* 0x004fea000383ffff */
[----:B------:R-:W-:Y:S05]  /*9480*/  BRA `(.L_x_206) ;  /* 0xffffffa400a47947 */ /* 0x000fea000383ffff */
.L_x_69:
[----:B------:R-:W-:-:S07]  /*9490*/  MOV R0, UR5 ;  /* 0x0000000500007c02 */ /* 0x000fce0008000f00 */
.L_x_207:
[----:B-1----:R1:W2:Y:S02]  /*94a0*/  SYNCS.PHASECHK.TRANS64.TRYWAIT P0, [R0+URZ], R3 ;  /* 0x00000003000075a7 */ /* 0x0022a400080011ff */
[----:B--2---:R-:W-:Y:S05]  /*94b0*/  @!P0 NANOSLEEP.SYNCS 0x989680 ;  /* 0x009896800000895d */ /* 0x004fea0003900000 */
[----:B------:R-:W2:Y:S02]  /*94c0*/  @!P0 SYNCS.PHASECHK.TRANS64 P0, [R0+URZ], R3 ;  /* 0x00000003000085a7 */ /* 0x000ea400080010ff */
[----:B--2---:R-:W-:Y:S05]  /*94d0*/  @!P0 BRA `(.L_x_207) ;  /* 0xfffffffc00f08947 */ /* 0x004fea000383ffff */
[----:B------:R-:W-:Y:S05]  /*94e0*/  BRA `(.L_x_208) ;  /* 0xffffffa400b07947 */ /* 0x000fea000383ffff */
.L_x_70:
[----:B------:R-:W-:-:S07]  /*94f0*/  MOV R0, UR5 ;  /* 0x0000000500007c02 */ /* 0x000fce0008000f00 */
.L_x_209:
[----:B-1----:R1:W2:Y:S02]  /*9500*/  SYNCS.PHASECHK.TRANS64.TRYWAIT P0, [R0+URZ], R3 ;  /* 0x00000003000075a7 */ /* 0x0022a400080011ff */
[----:B--2---:R-:W-:Y:S05]  /*9510*/  @!P0 NANOSLEEP.SYNCS 0x989680 ;  /* 0x009896800000895d */ /* 0x004fea0003900000 */
[----:B------:R-:W2:Y:S02]  /*9520*/  @!P0 SYNCS.PHASECHK.TRANS64 P0, [R0+URZ], R3 ;  /* 0x00000003000085a7 */ /* 0x000ea400080010ff */
[----:B--2---:R-:W-:Y:S05]  /*9530*/  @!P0 BRA `(.L_x_209) ;  /* 0xfffffffc00f08947 */ /* 0x004fea000383ffff */
[----:B------:R-:W-:Y:S05]  /*9540*/  BRA `(.L_x_210) ;  /* 0xffffffa400bc7947 */ /* 0x000fea000383ffff */
.L_x_71:
[----:B------:R-:W-:-:S07]  /*9550*/  MOV R0, UR5 ;  /* 0x0000000500007c02 */ /* 0x000fce0008000f00 */
.L_x_211:
[----:B-1----:R1:W2:Y:S02]  /*9560*/  SYNCS.PHASECHK.TRANS64.TRYWAIT P0, [R0+URZ], R3 ;  /* 0x00000003000075a7 */ /* 0x0022a400080011ff */
[----:B--2---:R-:W-:Y:S05]  /*9570*/  @!P0 NANOSLEEP.SYNCS 0x989680 ;  /* 0x009896800000895d */ /* 0x004fea0003900000 */
[----:B------:R-:W2:Y:S02]  /*9580*/  @!P0 SYNCS.PHASECHK.TRANS64 P0, [R0+URZ], R3 ;  /* 0x00000003000085a7 */ /* 0x000ea400080010ff */
[----:B--2---:R-:W-:Y:S05]  /*9590*/  @!P0 BRA `(.L_x_211) ;  /* 0xfffffffc00f08947 */ /* 0x004fea000383ffff */
[----:B------:R-:W-:Y:S05]  /*95a0*/  BRA `(.L_x_212) ;  /* 0xffffffa400c87947 */ /* 0x000fea000383ffff */
.L_x_72:
[----:B------:R-:W-:-:S07]  /*95b0*/  MOV R0, UR5 ;  /* 0x0000000500007c02 */ /* 0x000fce0008000f00 */
.L_x_213:
[----:B-1----:R1:W2:Y:S02]  /*95c0*/  SYNCS.PHASECHK.TRANS64.TRYWAIT P0, [R0+URZ], R3 ;  /* 0x00000003000075a7 */ /* 0x0022a400080011ff */
[----:B--2---:R-:W-:Y:S05]  /*95d0*/  @!P0 NANOSLEEP.SYNCS 0x989680 ;  /* 0x009896800000895d */ /* 0x004fea0003900000 */
[----:B------:R-:W2:Y:S02]  /*95e0*/  @!P0 SYNCS.PHASECHK.TRANS64 P0, [R0+URZ], R3 ;  /* 0x00000003000085a7 */ /* 0x000ea400080010ff */
[----:B--2---:R-:W-:Y:S05]  /*95f0*/  @!P0 BRA `(.L_x_213) ;  /* 0xfffffffc00f08947 */ /* 0x004fea000383ffff */
[----:B------:R-:W-:Y:S05]  /*9600*/  BRA `(.L_x_214) ;  /* 0xffffffa400d47947 */ /* 0x000fea000383ffff */
.L_x_73:
[----:B------:R-:W-:-:S07]  /*9610*/  MOV R0, UR5 ;  /* 0x0000000500007c02 */ /* 0x000fce0008000f00 */
.L_x_215:
[----:B-1----:R1:W2:Y:S02]  /*9620*/  SYNCS.PHASECHK.TRANS64.TRYWAIT P0, [R0+URZ], R3 ;  /* 0x00000003000075a7 */ /* 0x0022a400080011ff */
[----:B--2---:R-:W-:Y:S05]  /*9630*/  @!P0 NANOSLEEP.SYNCS 0x989680 ;  /* 0x009896800000895d */ /* 0x004fea0003900000 */
[----:B------:R-:W2:Y:S02]  /*9640*/  @!P0 SYNCS.PHASECHK.TRANS64 P0, [R0+URZ], R3 ;  /* 0x00000003000085a7 */ /* 0x000ea400080010ff */
[----:B--2---:R-:W-:Y:S05]  /*9650*/  @!P0 BRA `(.L_x_215) ;  /* 0xfffffffc00f08947 */ /* 0x004fea000383ffff */
[----:B------:R-:W-:Y:S05]  /*9660*/  BRA `(.L_x_216) ;  /* 0xffffffa400e07947 */ /* 0x000fea000383ffff */
.L_x_74:
[----:B------:R-:W-:-:S07]  /*9670*/  MOV R0, UR5 ;  /* 0x0000000500007c02 */ /* 0x000fce0008000f00 */
.L_x_217:
[----:B-1----:R1:W2:Y:S02]  /*9680*/  SYNCS.PHASECHK.TRANS64.TRYWAIT P0, [R0+URZ], R3 ;  /* 0x00000003000075a7 */ /* 0x0022a400080011ff */
[----:B--2---:R-:W-:Y:S05]  /*9690*/  @!P0 NANOSLEEP.SYNCS 0x989680 ;  /* 0x009896800000895d */ /* 0x004fea0003900000 */
[----:B------:R-:W2:Y:S02]  /*96a0*/  @!P0 SYNCS.PHASECHK.TRANS64 P0, [R0+URZ], R3 ;  /* 0x00000003000085a7 */ /* 0x000ea400080010ff */
[----:B--2---:R-:W-:Y:S05]  /*96b0*/  @!P0 BRA `(.L_x_217) ;  /* 0xfffffffc00f08947 */ /* 0x004fea000383ffff */
[----:B------:R-:W-:Y:S05]  /*96c0*/  BRA `(.L_x_218) ;  /* 0xffffffa400ec7947 */ /* 0x000fea000383ffff */
.L_x_75:
[----:B------:R-:W-:-:S07]  /*96d0*/  MOV R0, UR5 ;  /* 0x0000000500007c02 */ /* 0x000fce0008000f00 */
.L_x_219:
[----:B-1----:R1:W2:Y:S02]  /*96e0*/  SYNCS.PHASECHK.TRANS64.TRYWAIT P0, [R0+URZ], R3 ;  /* 0x00000003000075a7 */ /* 0x0022a400080011ff */
[----:B--2---:R-:W-:Y:S05]  /*96f0*/  @!P0 NANOSLEEP.SYNCS 0x989680 ;  /* 0x009896800000895d */ /* 0x004fea0003900000 */
[----:B------:R-:W2:Y:S02]  /*9700*/  @!P0 SYNCS.PHASECHK.TRANS64 P0, [R0+URZ], R3 ;  /* 0x00000003000085a7 */ /* 0x000ea400080010ff */
[----:B--2---:R-:W-:Y:S05]  /*9710*/  @!P0 BRA `(.L_x_219) ;  /* 0xfffffffc00f08947 */ /* 0x004fea000383ffff */
[----:B------:R-:W-:Y:S05]  /*9720*/  BRA `(.L_x_220) ;  /* 0xffffffa400f87947 */ /* 0x000fea000383ffff */
.L_x_76:
[----:B------:R-:W-:-:S07]  /*9730*/  MOV R0, UR5 ;  /* 0x0000000500007c02 */ /* 0x000fce0008000f00 */
.L_x_221:
[----:B-1----:R1:W2:Y:S02]  /*9740*/  SYNCS.PHASECHK.TRANS64.TRYWAIT P0, [R0+URZ], R3 ;  /* 0x00000003000075a7 */ /* 0x0022a400080011ff */
[----:B--2---:R-:W-:Y:S05]  /*9750*/  @!P0 NANOSLEEP.SYNCS 0x989680 ;  /* 0x009896800000895d */ /* 0x004fea0003900000 */
[----:B------:R-:W2:Y:S02]  /*9760*/  @!P0 SYNCS.PHASECHK.TRANS64 P0, [R0+URZ], R3 ;  /* 0x00000003000085a7 */ /* 0x000ea400080010ff */
[----:B--2---:R-:W-:Y:S05]  /*9770*/  @!P0 BRA `(.L_x_221) ;  /* 0xfffffffc00f08947 */ /* 0x004fea000383ffff */
[----:B------:R-:W-:Y:S05]  /*9780*/  BRA `(.L_x_222) ;  /* 0xffffffa800047947 */ /* 0x000fea000383ffff */
.L_x_77:
[----:B------:R-:W-:-:S07]  /*9790*/  MOV R0, UR5 ;  /* 0x0000000500007c02 */ /* 0x000fce0008000f00 */
.L_x_223:
[----:B-1----:R1:W2:Y:S02]  /*97a0*/  SYNCS.PHASECHK.TRANS64.TRYWAIT P0, [R0+URZ], R3 ;  /* 0x00000003000075a7 */ /* 0x0022a400080011ff */
[----:B--2---:R-:W-:Y:S05]  /*97b0*/  @!P0 NANOSLEEP.SYNCS 0x989680 ;  /* 0x009896800000895d */ /* 0x004fea0003900000 */
[----:B------:R-:W2:Y:S02]  /*97c0*/  @!P0 SYNCS.PHASECHK.TRANS64 P0, [R0+URZ], R3 ;  /* 0x00000003000085a7 */ /* 0x000ea400080010ff */
[----:B--2---:R-:W-:Y:S05]  /*97d0*/  @!P0 BRA `(.L_x_223) ;  /* 0xfffffffc00f08947 */ /* 0x004fea000383ffff */
[----:B------:R-:W-:Y:S05]  /*97e0*/  BRA `(.L_x_224) ;  /* 0xffffffa800107947 */ /* 0x000fea000383ffff */
.L_x_78:
[----:B------:R-:W-:-:S07]  /*97f0*/  MOV R0, UR5 ;  /* 0x0000000500007c02 */ /* 0x000fce0008000f00 */
.L_x_225:
[----:B-1----:R1:W2:Y:S02]  /*9800*/  SYNCS.PHASECHK.TRANS64.TRYWAIT P0, [R0+URZ], R3 ;  /* 0x00000003000075a7 */ /* 0x0022a400080011ff */
[----:B--2---:R-:W-:Y:S05]  /*9810*/  @!P0 NANOSLEEP.SYNCS 0x989680 ;  /* 0x009896800000895d */ /* 0x004fea0003900000 */
[----:B------:R-:W2:Y:S02]  /*9820*/  @!P0 SYNCS.PHASECHK.TRANS64 P0, [R0+URZ], R3 ;  /* 0x00000003000085a7 */ /* 0x000ea400080010ff */
[----:B--2---:R-:W-:Y:S05]  /*9830*/  @!P0 BRA `(.L_x_225) ;  /* 0xfffffffc00f08947 */ /* 0x004fea000383ffff */
[----:B------:R-:W-:Y:S05]  /*9840*/  BRA `(.L_x_226) ;  /* 0xffffffa8001c7947 */ /* 0x000fea000383ffff */
.L_x_79:
[----:B------:R-:W-:-:S07]  /*9850*/  MOV R0, UR5 ;  /* 0x0000000500007c02 */ /* 0x000fce0008000f00 */
.L_x_227:
[----:B-1----:R1:W2:Y:S02]  /*9860*/  SYNCS.PHASECHK.TRANS64.TRYWAIT P0, [R0+URZ], R3 ;  /* 0x00000003000075a7 */ /* 0x0022a400080011ff */
[----:B--2---:R-:W-:Y:S05]  /*9870*/  @!P0 NANOSLEEP.SYNCS 0x989680 ;  /* 0x009896800000895d */ /* 0x004fea0003900000 */
[----:B------:R-:W2:Y:S02]  /*9880*/  @!P0 SYNCS.PHASECHK.TRANS64 P0, [R0+URZ], R3 ;  /* 0x00000003000085a7 */ /* 0x000ea400080010ff */
[----:B--2---:R-:W-:Y:S05]  /*9890*/  @!P0 BRA `(.L_x_227) ;  /* 0xfffffffc00f08947 */ /* 0x004fea000383ffff */
[----:B------:R-:W-:Y:S05]  /*98a0*/  BRA `(.L_x_228) ;  /* 0xffffffa800287947 */ /* 0x000fea000383ffff */
.L_x_80:
[----:B------:R-:W-:-:S07]  /*98b0*/  MOV R0, UR5 ;  /* 0x0000000500007c02 */ /* 0x000fce0008000f00 */
.L_x_229:
[----:B-1----:R1:W2:Y:S02]  /*98c0*/  SYNCS.PHASECHK.TRANS64.TRYWAIT P0, [R0+URZ], R3 ;  /* 0x00000003000075a7 */ /* 0x0022a400080011ff */
[----:B--2---:R-:W-:Y:S05]  /*98d0*/  @!P0 NANOSLEEP.SYNCS 0x989680 ;  /* 0x009896800000895d */ /* 0x004fea0003900000 */
[----:B------:R-:W2:Y:S02]  /*98e0*/  @!P0 SYNCS.PHASECHK.TRANS64 P0, [R0+URZ], R3 ;  /* 0x00000003000085a7 */ /* 0x000ea400080010ff */
[----:B--2---:R-:W-:Y:S05]  /*98f0*/  @!P0 BRA `(.L_x_229) ;  /* 0xfffffffc00f08947 */ /* 0x004fea000383ffff */
[----:B------:R-:W-:Y:S05]  /*9900*/  BRA `(.L_x_230) ;  /* 0xffffffa800347947 */ /* 0x000fea000383ffff */
.L_x_81:
[----:B------:R-:W-:-:S07]  /*9910*/  MOV R0, UR5 ;  /* 0x0000000500007c02 */ /* 0x000fce0008000f00 */
.L_x_231:
[----:B-1----:R1:W2:Y:S02]  /*9920*/  SYNCS.PHASECHK.TRANS64.TRYWAIT P0, [R0+URZ], R3 ;  /* 0x00000003000075a7 */ /* 0x0022a400080011ff */
[----:B--2---:R-:W-:Y:S05]  /*9930*/  @!P0 NANOSLEEP.SYNCS 0x989680 ;  /* 0x009896800000895d */ /* 0x004fea0003900000 */
[----:B------:R-:W2:Y:S02]  /*9940*/  @!P0 SYNCS.PHASECHK.TRANS64 P0, [R0+URZ], R3 ;  /* 0x00000003000085a7 */ /* 0x000ea400080010ff */
[----:B--2---:R-:W-:Y:S05]  /*9950*/  @!P0 BRA `(.L_x_231) ;  /* 0xfffffffc00f08947 */ /* 0x004fea000383ffff */
[----:B------:R-:W-:Y:S05]  /*9960*/  BRA `(.L_x_232) ;  /* 0xffffffa800407947 */ /* 0x000fea000383ffff */
.L_x_82:
[----:B------:R-:W-:-:S07]  /*9970*/  MOV R0, UR5 ;  /* 0x0000000500007c02 */ /* 0x000fce0008000f00 */
.L_x_233:
[----:B-1----:R1:W2:Y:S02]  /*9980*/  SYNCS.PHASECHK.TRANS64.TRYWAIT P0, [R0+URZ], R3 ;  /* 0x00000003000075a7 */ /* 0x0022a400080011ff */
[----:B--2---:R-:W-:Y:S05]  /*9990*/  @!P0 NANOSLEEP.SYNCS 0x989680 ;  /* 0x009896800000895d */ /* 0x004fea0003900000 */
[----:B------:R-:W2:Y:S02]  /*99a0*/  @!P0 SYNCS.PHASECHK.TRANS64 P0, [R0+URZ], R3 ;  /* 0x00000003000085a7 */ /* 0x000ea400080010ff */
[----:B--2---:R-:W-:Y:S05]  /*99b0*/  @!P0 BRA `(.L_x_233) ;  /* 0xfffffffc00f08947 */ /* 0x004fea000383ffff */
[----:B------:R-:W-:Y:S05]  /*99c0*/  BRA `(.L_x_234) ;  /* 0xffffffa8004c7947 */ /* 0x000fea000383ffff */
.L_x_83:
[----:B------:R-:W-:-:S07]  /*99d0*/  MOV R0, UR5 ;  /* 0x0000000500007c02 */ /* 0x000fce0008000f00 */
.L_x_235:
[----:B-1----:R1:W2:Y:S02]  /*99e0*/  SYNCS.PHASECHK.TRANS64.TRYWAIT P0, [R0+URZ], R3 ;  /* 0x00000003000075a7 */ /* 0x0022a400080011ff */
[----:B--2---:R-:W-:Y:S05]  /*99f0*/  @!P0 NANOSLEEP.SYNCS 0x989680 ;  /* 0x009896800000895d */ /* 0x004fea0003900000 */
[----:B------:R-:W2:Y:S02]  /*9a00*/  @!P0 SYNCS.PHASECHK.TRANS64 P0, [R0+URZ], R3 ;  /* 0x00000003000085a7 */ /* 0x000ea400080010ff */
[----:B--2---:R-:W-:Y:S05]  /*9a10*/  @!P0 BRA `(.L_x_235) ;  /* 0xfffffffc00f08947 */ /* 0x004fea000383ffff */
[----:B------:R-:W-:Y:S05]  /*9a20*/  BRA `(.L_x_236) ;  /* 0xffffffa800587947 */ /* 0x000fea000383ffff */
.L_x_84:
[----:B------:R-:W-:-:S07]  /*9a30*/  MOV R0, UR5 ;  /* 0x0000000500007c02 */ /* 0x000fce0008000f00 */
.L_x_237:
[----:B-1----:R1:W2:Y:S02]  /*9a40*/  SYNCS.PHASECHK.TRANS64.TRYWAIT P0, [R0+URZ], R3 ;  /* 0x00000003000075a7 */ /* 0x0022a400080011ff */
[----:B--2---:R-:W-:Y:S05]  /*9a50*/  @!P0 NANOSLEEP.SYNCS 0x989680 ;  /* 0x009896800000895d */ /* 0x004fea0003900000 */
[----:B------:R-:W2:Y:S02]  /*9a60*/  @!P0 SYNCS.PHASECHK.TRANS64 P0, [R0+URZ], R3 ;  /* 0x00000003000085a7 */ /* 0x000ea400080010ff */
[----:B--2---:R-:W-:Y:S05]  /*9a70*/  @!P0 BRA `(.L_x_237) ;  /* 0xfffffffc00f08947 */ /* 0x004fea000383ffff */
[----:B------:R-:W-:Y:S05]  /*9a80*/  BRA `(.L_x_238) ;  /* 0xffffffa800647947 */ /* 0x000fea000383ffff */
.L_x_85:
[----:B------:R-:W-:-:S07]  /*9a90*/  MOV R0, UR5 ;  /* 0x0000000500007c02 */ /* 0x000fce0008000f00 */
.L_x_239:
[----:B-1----:R1:W2:Y:S02]  /*9aa0*/  SYNCS.PHASECHK.TRANS64.TRYWAIT P0, [R0+URZ], R3 ;  /* 0x00000003000075a7 */ /* 0x0022a400080011ff */
[----:B--2---:R-:W-:Y:S05]  /*9ab0*/  @!P0 NANOSLEEP.SYNCS 0x989680 ;  /* 0x009896800000895d */ /* 0x004fea0003900000 */
[----:B------:R-:W2:Y:S02]  /*9ac0*/  @!P0 SYNCS.PHASECHK.TRANS64 P0, [R0+URZ], R3 ;  /* 0x00000003000085a7 */ /* 0x000ea400080010ff */
[----:B--2---:R-:W-:Y:S05]  /*9ad0*/  @!P0 BRA `(.L_x_239) ;  /* 0xfffffffc00f08947 */ /* 0x004fea000383ffff */
[----:B------:R-:W-:Y:S05]  /*9ae0*/  BRA `(.L_x_240) ;  /* 0xffffffa800707947 */ /* 0x000fea000383ffff */
.L_x_86:
[----:B------:R-:W-:-:S07]  /*9af0*/  MOV R0, UR5 ;  /* 0x0000000500007c02 */ /* 0x000fce0008000f00 */
.L_x_241:
[----:B-1----:R1:W2:Y:S02]  /*9b00*/  SYNCS.PHASECHK.TRANS64.TRYWAIT P0, [R0+URZ], R3 ;  /* 0x00000003000075a7 */ /* 0x0022a400080011ff */
[----:B--2---:R-:W-:Y:S05]  /*9b10*/  @!P0 NANOSLEEP.SYNCS 0x989680 ;  /* 0x009896800000895d */ /* 0x004fea0003900000 */
[----:B------:R-:W2:Y:S02]  /*9b20*/  @!P0 SYNCS.PHASECHK.TRANS64 P0, [R0+URZ], R3 ;  /* 0x00000003000085a7 */ /* 0x000ea400080010ff */
[----:B--2---:R-:W-:Y:S05]  /*9b30*/  @!P0 BRA `(.L_x_241) ;  /* 0xfffffffc00f08947 */ /* 0x004fea000383ffff */
[----:B------:R-:W-:Y:S05]  /*9b40*/  BRA `(.L_x_242) ;  /* 0xffffffa8007c7947 */ /* 0x000fea000383ffff */
.L_x_87:
[----:B------:R-:W-:-:S07]  /*9b50*/  MOV R0, UR5 ;  /* 0x0000000500007c02 */ /* 0x000fce0008000f00 */
.L_x_243:
[----:B-1----:R1:W2:Y:S02]  /*9b60*/  SYNCS.PHASECHK.TRANS64.TRYWAIT P0, [R0+URZ], R3 ;  /* 0x00000003000075a7 */ /* 0x0022a400080011ff */
[----:B--2---:R-:W-:Y:S05]  /*9b70*/  @!P0 NANOSLEEP.SYNCS 0x989680 ;  /* 0x009896800000895d */ /* 0x004fea0003900000 */
[----:B------:R-:W2:Y:S02]  /*9b80*/  @!P0 SYNCS.PHASECHK.TRANS64 P0, [R0+URZ], R3 ;  /* 0x00000003000085a7 */ /* 0x000ea400080010ff */
[----:B--2---:R-:W-:Y:S05]  /*9b90*/  @!P0 BRA `(.L_x_243) ;  /* 0xfffffffc00f08947 */ /* 0x004fea000383ffff */
[----:B------:R-:W-:Y:S05]  /*9ba0*/  BRA `(.L_x_244) ;  /* 0xffffffa800887947 */ /* 0x000fea000383ffff */
.L_x_88:
[----:B------:R-:W-:-:S07]  /*9bb0*/  MOV R0, UR5 ;  /* 0x0000000500007c02 */ /* 0x000fce0008000f00 */
.L_x_245:
[----:B-1----:R1:W2:Y:S02]  /*9bc0*/  SYNCS.PHASECHK.TRANS64.TRYWAIT P0, [R0+URZ], R3 ;  /* 0x00000003000075a7 */ /* 0x0022a400080011ff */
[----:B--2---:R-:W-:Y:S05]  /*9bd0*/  @!P0 NANOSLEEP.SYNCS 0x989680 ;  /* 0x009896800000895d */ /* 0x004fea0003900000 */
[----:B------:R-:W2:Y:S02]  /*9be0*/  @!P0 SYNCS.PHASECHK.TRANS64 P0, [R0+URZ], R3 ;  /* 0x00000003000085a7 */ /* 0x000ea400080010ff */
[----:B--2---:R-:W-:Y:S05]  /*9bf0*/  @!P0 BRA `(.L_x_245) ;  /* 0xfffffffc00f08947 */ /* 0x004fea000383ffff */
[----:B------:R-:W-:Y:S05]  /*9c00*/  BRA `(.L_x_246) ;  /* 0xffffffa800947947 */ /* 0x000fea000383ffff */
.L_x_89:
[----:B------:R-:W-:-:S07]  /*9c10*/  MOV R0, UR5 ;  /* 0x0000000500007c02 */ /* 0x000fce0008000f00 */
.L_x_247:
[----:B-1----:R1:W2:Y:S02]  /*9c20*/  SYNCS.PHASECHK.TRANS64.TRYWAIT P0, [R0+URZ], R3 ;  /* 0x00000003000075a7 */ /* 0x0022a400080011ff */
[----:B--2---:R-:W-:Y:S05]  /*9c30*/  @!P0 NANOSLEEP.SYNCS 0x989680 ;  /* 0x009896800000895d */ /* 0x004fea0003900000 */
[----:B------:R-:W2:Y:S02]  /*9c40*/  @!P0 SYNCS.PHASECHK.TRANS64 P0, [R0+URZ], R3 ;  /* 0x00000003000085a7 */ /* 0x000ea400080010ff */
[----:B--2---:R-:W-:Y:S05]  /*9c50*/  @!P0 BRA `(.L_x_247) ;  /* 0xfffffffc00f08947 */ /* 0x004fea000383ffff */
[----:B------:R-:W-:Y:S05]  /*9c60*/  BRA `(.L_x_248) ;  /* 0xffffffa800a07947 */ /* 0x000fea000383ffff */
.L_x_90:
[----:B------:R-:W-:-:S07]  /*9c70*/  MOV R0, UR5 ;  /* 0x0000000500007c02 */ /* 0x000fce0008000f00 */
.L_x_249:
[----:B-1----:R1:W2:Y:S02]  /*9c80*/  SYNCS.PHASECHK.TRANS64.TRYWAIT P0, [R0+URZ], R3 ;  /* 0x00000003000075a7 */ /* 0x0022a400080011ff */
[----:B--2---:R-:W-:Y:S05]  /*9c90*/  @!P0 NANOSLEEP.SYNCS 0x989680 ;  /* 0x009896800000895d */ /* 0x004fea0003900000 */
[----:B------:R-:W2:Y:S02]  /*9ca0*/  @!P0 SYNCS.PHASECHK.TRANS64 P0, [R0+URZ], R3 ;  /* 0x00000003000085a7 */ /* 0x000ea400080010ff */
[----:B--2---:R-:W-:Y:S05]  /*9cb0*/  @!P0 BRA `(.L_x_249) ;  /* 0xfffffffc00f08947 */ /* 0x004fea000383ffff */
[----:B------:R-:W-:Y:S05]  /*9cc0*/  BRA `(.L_x_250) ;  /* 0xffffffa800ac7947 */ /* 0x000fea000383ffff */
.L_x_91:
[----:B------:R-:W-:-:S07]  /*9cd0*/  MOV R0, UR5 ;  /* 0x0000000500007c02 */ /* 0x000fce0008000f00 */
.L_x_251:
[----:B-1----:R1:W2:Y:S02]  /*9ce0*/  SYNCS.PHASECHK.TRANS64.TRYWAIT P0, [R0+URZ], R3 ;  /* 0x00000003000075a7 */ /* 0x0022a400080011ff */
[----:B--2---:R-:W-:Y:S05]  /*9cf0*/  @!P0 NANOSLEEP.SYNCS 0x989680 ;  /* 0x009896800000895d */ /* 0x004fea0003900000 */
[----:B------:R-:W2:Y:S02]  /*9d00*/  @!P0 SYNCS.PHASECHK.TRANS64 P0, [R0+URZ], R3 ;  /* 0x00000003000085a7 */ /* 0x000ea400080010ff */
[----:B--2---:R-:W-:Y:S05]  /*9d10*/  @!P0 BRA `(.L_x_251) ;  /* 0xfffffffc00f08947 */ /* 0x004fea000383ffff */
[----:B------:R-:W-:Y:S05]  /*9d20*/  BRA `(.L_x_252) ;  /* 0xffffffa800b87947 */ /* 0x000fea000383ffff */
.L_x_92:
[----:B------:R-:W-:-:S07]  /*9d30*/  MOV R0, UR5 ;  /* 0x0000000500007c02 */ /* 0x000fce0008000f00 */
.L_x_253:
[----:B-1----:R1:W2:Y:S02]  /*9d40*/  SYNCS.PHASECHK.TRANS64.TRYWAIT P0, [R0+URZ], R3 ;  /* 0x00000003000075a7 */ /* 0x0022a400080011ff */
[----:B--2---:R-:W-:Y:S05]  /*9d50*/  @!P0 NANOSLEEP.SYNCS 0x989680 ;  /* 0x009896800000895d */ /* 0x004fea0003900000 */
[----:B------:R-:W2:Y:S02]  /*9d60*/  @!P0 SYNCS.PHASECHK.TRANS64 P0, [R0+URZ], R3 ;  /* 0x00000003000085a7 */ /* 0x000ea400080010ff */
[----:B--2---:R-:W-:Y:S05]  /*9d70*/  @!P0 BRA `(.L_x_253) ;  /* 0xfffffffc00f08947 */ /* 0x004fea000383ffff */
[----:B------:R-:W-:Y:S05]  /*9d80*/  BRA `(.L_x_254) ;  /* 0xffffffa800c47947 */ /* 0x000fea000383ffff */
.L_x_93:
[----:B------:R-:W-:-:S07]  /*9d90*/  MOV R0, UR5 ;  /* 0x0000000500007c02 */ /* 0x000fce0008000f00 */
.L_x_255:
[----:B-1----:R1:W2:Y:S02]  /*9da0*/  SYNCS.PHASECHK.TRANS64.TRYWAIT P0, [R0+URZ], R3 ;  /* 0x00000003000075a7 */ /* 0x0022a400080011ff */
[----:B--2---:R-:W-:Y:S05]  /*9db0*/  @!P0 NANOSLEEP.SYNCS 0x989680 ;  /* 0x009896800000895d */ /* 0x004fea0003900000 */
[----:B------:R-:W2:Y:S02]  /*9dc0*/  @!P0 SYNCS.PHASECHK.TRANS64 P0, [R0+URZ], R3 ;  /* 0x00000003000085a7 */ /* 0x000ea400080010ff */
[----:B--2---:R-:W-:Y:S05]  /*9dd0*/  @!P0 BRA `(.L_x_255) ;  /* 0xfffffffc00f08947 */ /* 0x004fea000383ffff */
[----:B------:R-:W-:Y:S05]  /*9de0*/  BRA `(.L_x_256) ;  /* 0xffffffa800d07947 */ /* 0x000fea000383ffff */
.L_x_94:
[----:B------:R-:W-:-:S07]  /*9df0*/  MOV R0, UR5 ;  /* 0x0000000500007c02 */ /* 0x000fce0008000f00 */
.L_x_257:
[----:B-1----:R1:W2:Y:S02]  /*9e00*/  SYNCS.PHASECHK.TRANS64.TRYWAIT P0, [R0+URZ], R3 ;  /* 0x00000003000075a7 */ /* 0x0022a400080011ff */
[----:B--2---:R-:W-:Y:S05]  /*9e10*/  @!P0 NANOSLEEP.SYNCS 0x989680 ;  /* 0x009896800000895d */ /* 0x004fea0003900000 */
[----:B------:R-:W2:Y:S02]  /*9e20*/  @!P0 SYNCS.PHASECHK.TRANS64 P0, [R0+URZ], R3 ;  /* 0x00000003000085a7 */ /* 0x000ea400080010ff */
[----:B--2---:R-:W-:Y:S05]  /*9e30*/  @!P0 BRA `(.L_x_257) ;  /* 0xfffffffc00f08947 */ /* 0x004fea000383ffff */
[----:B------:R-:W-:Y:S05]  /*9e40*/  BRA `(.L_x_258) ;  /* 0xffffffa800dc7947 */ /* 0x000fea000383ffff */
.L_x_95:
[----:B------:R-:W-:-:S07]  /*9e50*/  MOV R0, UR5 ;  /* 0x0000000500007c02 */ /* 0x000fce0008000f00 */
.L_x_259:
[----:B-1----:R1:W2:Y:S02]  /*9e60*/  SYNCS.PHASECHK.TRANS64.TRYWAIT P0, [R0+URZ], R3 ;  /* 0x00000003000075a7 */ /* 0x0022a400080011ff */
[----:B--2---:R-:W-:Y:S05]  /*9e70*/  @!P0 NANOSLEEP.SYNCS 0x989680 ;  /* 0x009896800000895d */ /* 0x004fea0003900000 */
[----:B------:R-:W2:Y:S02]  /*9e80*/  @!P0 SYNCS.PHASECHK.TRANS64 P0, [R0+URZ], R3 ;  /* 0x00000003000085a7 */ /* 0x000ea400080010ff */
[----:B--2---:R-:W-:Y:S05]  /*9e90*/  @!P0 BRA `(.L_x_259) ;  /* 0xfffffffc00f08947 */ /* 0x004fea000383ffff */
[----:B------:R-:W-:Y:S05]  /*9ea0*/  BRA `(.L_x_260) ;  /* 0xffffffa800e87947 */ /* 0x000fea000383ffff */
.L_x_96:
[----:B------:R-:W-:-:S07]  /*9eb0*/  MOV R0, UR5 ;  /* 0x0000000500007c02 */ /* 0x000fce0008000f00 */
.L_x_261:
[----:B-1----:R1:W2:Y:S02]  /*9ec0*/  SYNCS.PHASECHK.TRANS64.TRYWAIT P0, [R0+URZ], R3 ;  /* 0x00000003000075a7 */ /* 0x0022a400080011ff */
[----:B--2---:R-:W-:Y:S05]  /*9ed0*/  @!P0 NANOSLEEP.SYNCS 0x989680 ;  /* 0x009896800000895d */ /* 0x004fea0003900000 */
[----:B------:R-:W2:Y:S02]  /*9ee0*/  @!P0 SYNCS.PHASECHK.TRANS64 P0, [R0+URZ], R3 ;  /* 0x00000003000085a7 */ /* 0x000ea400080010ff */
[----:B--2---:R-:W-:Y:S05]  /*9ef0*/  @!P0 BRA `(.L_x_261) ;  /* 0xfffffffc00f08947 */ /* 0x004fea000383ffff */
[----:B------:R-:W-:Y:S05]  /*9f00*/  BRA `(.L_x_262) ;  /* 0xffffffa800f47947 */ /* 0x000fea000383ffff */
.L_x_99:
[----:B-1----:R1:W2:Y:S02]  /*9f10*/  SYNCS.PHASECHK.TRANS64.TRYWAIT P0, [R2+URZ+0x3e0], R4 ;  /* 0x0003e004020075a7 */ /* 0x0022a400080011ff */
[----:B--2---:R-:W-:Y:S05]  /*9f20*/  @!P0 NANOSLEEP.SYNCS 0x989680 ;  /* 0x009896800000895d */ /* 0x004fea0003900000 */
[----:B------:R-:W2:Y:S02]  /*9f30*/  @!P0 SYNCS.PHASECHK.TRANS64 P0, [R2+URZ+0x3e0], R4 ;  /* 0x0003e004020085a7 */ /* 0x000ea400080010ff */
[----:B--2---:R-:W-:Y:S05]  /*9f40*/  @!P0 BRA `(.L_x_99) ;  /* 0xfffffffc00f08947 */ /* 0x004fea000383ffff */
[----:B------:R-:W-:Y:S05]  /*9f50*/  BRA `(.L_x_263) ;  /* 0xffffffac00507947 */ /* 0x000fea000383ffff */
.L_x_100:
[----:B------:R-:W-:-:S07]  /*9f60*/  MOV R2, UR4 ;  /* 0x0000000400027c02 */ /* 0x000fce0008000f00 */
.L_x_264:
[----:B-1----:R1:W2:Y:S02]  /*9f70*/  SYNCS.PHASECHK.TRANS64.TRYWAIT P0, [R2+URZ+0x390], R5 ;  /* 0x00039005020075a7 */ /* 0x0022a400080011ff */
[----:B--2---:R-:W-:Y:S05]  /*9f80*/  @!P0 NANOSLEEP.SYNCS 0x989680 ;  /* 0x009896800000895d */ /* 0x004fea0003900000 */
[----:B------:R-:W2:Y:S02]  /*9f90*/  @!P0 SYNCS.PHASECHK.TRANS64 P0, [R2+URZ+0x390], R5 ;  /* 0x00039005020085a7 */ /* 0x000ea400080010ff */
[----:B--2---:R-:W-:Y:S05]  /*9fa0*/  @!P0 BRA `(.L_x_264) ;  /* 0xfffffffc00f08947 */ /* 0x004fea000383ffff */
[----:B------:R-:W-:Y:S05]  /*9fb0*/  BRA `(.L_x_265) ;  /* 0xffffffac00607947 */ /* 0x000fea000383ffff */
.L_x_101:
[----:B-1----:R1:W2:Y:S02]  /*9fc0*/  SYNCS.PHASECHK.TRANS64.TRYWAIT P1, [R2+URZ+0x380], R4 ;  /* 0x00038004020075a7 */ /* 0x0022a400080211ff */
[----:B--2---:R-:W-:Y:S05]  /*9fd0*/  @!P1 NANOSLEEP.SYNCS 0x989680 ;  /* 0x009896800000995d */ /* 0x004fea0003900000 */
[----:B------:R-:W2:Y:S02]  /*9fe0*/  @!P1 SYNCS.PHASECHK.TRANS64 P1, [R2+URZ+0x380], R4 ;  /* 0x00038004020095a7 */ /* 0x000ea400080210ff */
[----:B--2---:R-:W-:Y:S05]  /*9ff0*/  @!P1 BRA `(.L_x_101) ;  /* 0xfffffffc00f09947 */ /* 0x004fea000383ffff */
[----:B------:R-:W-:Y:S05]  /*a000*/  BRA `(.L_x_266) ;  /* 0xffffffac00907947 */ /* 0x000fea000383ffff */
.L_x_104:
[----:B------:R-:W-:-:S07]  /*a010*/  MOV R0, UR4 ;  /* 0x0000000400007c02 */ /* 0x000fce0008000f00 */
.L_x_267:
[----:B-1----:R1:W2:Y:S02]  /*a020*/  SYNCS.PHASECHK.TRANS64.TRYWAIT P0, [R0+URZ+0x390], R2 ;  /* 0x00039002000075a7 */ /* 0x0022a400080011ff */
[----:B--2---:R-:W-:Y:S05]  /*a030*/  @!P0 NANOSLEEP.SYNCS 0x989680 ;  /* 0x009896800000895d */ /* 0x004fea0003900000 */
[----:B------:R-:W2:Y:S02]  /*a040*/  @!P0 SYNCS.PHASECHK.TRANS64 P0, [R0+URZ+0x390], R2 ;  /* 0x00039002000085a7 */ /* 0x000ea400080010ff */
[----:B--2---:R-:W-:Y:S05]  /*a050*/  @!P0 BRA `(.L_x_267) ;  /* 0xfffffffc00f08947 */ /* 0x004fea000383ffff */
[----:B------:R-:W-:Y:S05]  /*a060*/  BRA `(.L_x_103) ;  /* 0xffffffac00e47947 */ /* 0x000fea000383ffff */
.L_x_111:
[----:B-1----:R1:W2:Y:S02]  /*a070*/  SYNCS.PHASECHK.TRANS64.TRYWAIT P1, [R0+URZ+0x380], R2 ;  /* 0x00038002000075a7 */ /* 0x0022a400080211ff */
[----:B--2---:R-:W-:Y:S05]  /*a080*/  @!P1 NANOSLEEP.SYNCS 0x989680 ;  /* 0x009896800000995d */ /* 0x004fea0003900000 */
[----:B------:R-:W2:Y:S02]  /*a090*/  @!P1 SYNCS.PHASECHK.TRANS64 P1, [R0+URZ+0x380], R2 ;  /* 0x00038002000095a7 */ /* 0x000ea400080210ff */
[----:B--2---:R-:W-:Y:S05]  /*a0a0*/  @!P1 BRA `(.L_x_111) ;  /* 0xfffffffc00f09947 */ /* 0x004fea000383ffff */
[----:B------:R-:W-:Y:S05]  /*a0b0*/  BRA `(.L_x_268) ;  /* 0xffffffb400407947 */ /* 0x000fea000383ffff */
.L_x_112:
[----:B------:R-:W-:-:S07]  /*a0c0*/  MOV R2, UR19 ;  /* 0x0000001300027c02 */ /* 0x000fce0008000f00 */
.L_x_269:
[----:B-1----:R1:W2:Y:S02]  /*a0d0*/  SYNCS.PHASECHK.TRANS64.TRYWAIT P0, [R2+URZ+0x3c0], R0 ;  /* 0x0003c000020075a7 */ /* 0x0022a400080011ff */
[----:B--2---:R-:W-:Y:S05]  /*a0e0*/  @!P0 NANOSLEEP.SYNCS 0x989680 ;  /* 0x009896800000895d */ /* 0x004fea0003900000 */
[----:B------:R-:W2:Y:S02]  /*a0f0*/  @!P0 SYNCS.PHASECHK.TRANS64 P0, [R2+URZ+0x3c0], R0 ;  /* 0x0003c000020085a7 */ /* 0x000ea400080010ff */
[----:B--2---:R-:W-:Y:S05]  /*a100*/  @!P0 BRA `(.L_x_269) ;  /* 0xfffffffc00f08947 */ /* 0x004fea000383ffff */
[----:B------:R-:W-:Y:S05]  /*a110*/  BRA `(.L_x_270) ;  /* 0xffffffb400747947 */ /* 0x000fea000383ffff */
.L_x_115:
[----:B------:R-:W-:Y:S07]  /*a120*/  MOV R0, UR6 ;  /* 0x0000000600007c02 */ /* 0x000fee0008000f00 */
.L_x_271:
[----:B-1----:R1:W2:Y:S02]  /*a130*/  SYNCS.PHASECHK.TRANS64.TRYWAIT P0, [R0+URZ], R2 ;  /* 0x00000002000075a7 */ /* 0x0022a400080011ff */
[----:B--2---:R-:W-:Y:S05]  /*a140*/  @!P0 NANOSLEEP.SYNCS 0x989680 ;  /* 0x009896800000895d */ /* 0x004fea0003900000 */
[----:B------:R-:W2:Y:S02]  /*a150*/  @!P0 SYNCS.PHASECHK.TRANS64 P0, [R0+URZ], R2 ;  /* 0x00000002000085a7 */ /* 0x000ea400080010ff */
[----:B--2---:R-:W-:Y:S05]  /*a160*/  @!P0 BRA `(.L_x_271) ;  /* 0xfffffffc00f08947 */ /* 0x004fea000383ffff */
[----:B------:R-:W-:Y:S05]  /*a170*/  BRA `(.L_x_114) ;  /* 0xffffffb400ac7947 */ /* 0x000fea000383ffff */
.L_x_118:
[----:B------:R-:W-:-:S07]  /*a180*/  MOV R0, UR4 ;  /* 0x0000000400007c02 */ /* 0x000fce0008000f00 */
.L_x_272:
[----:B--2---:R2:W4:Y:S02]  /*a190*/  SYNCS.PHASECHK.TRANS64.TRYWAIT P0, [R0+URZ], R2 ;  /* 0x00000002000075a7 */ /* 0x00452400080011ff */
[----:B----4-:R-:W-:Y:S05]  /*a1a0*/  @!P0 NANOSLEEP.SYNCS 0x989680 ;  /* 0x009896800000895d */ /* 0x010fea0003900000 */
[----:B------:R-:W4:Y:S02]  /*a1b0*/  @!P0 SYNCS.PHASECHK.TRANS64 P0, [R0+URZ], R2 ;  /* 0x00000002000085a7 */ /* 0x000f2400080010ff */
[----:B----4-:R-:W-:Y:S05]  /*a1c0*/  @!P0 BRA `(.L_x_272) ;  /* 0xfffffffc00f08947 */ /* 0x010fea000383ffff */
[----:B------:R-:W-:Y:S05]  /*a1d0*/  BRA `(.L_x_273) ;  /* 0xffffffb8004c7947 */ /* 0x000fea000383ffff */
.L_x_119:
[----:B------:R-:W-:-:S07]  /*a1e0*/  MOV R0, UR5 ;  /* 0x0000000500007c02 */ /* 0x000fce0008000f00 */
.L_x_274:
[----:B-1----:R1:W2:Y:S02]  /*a1f0*/  SYNCS.PHASECHK.TRANS64.TRYWAIT P0, [R0+URZ], R3 ;  /* 0x00000003000075a7 */ /* 0x0022a400080011ff */
[----:B--2---:R-:W-:Y:S05]  /*a200*/  @!P0 NANOSLEEP.SYNCS 0x989680 ;  /* 0x009896800000895d */ /* 0x004fea0003900000 */
[----:B------:R-:W2:Y:S02]  /*a210*/  @!P0 SYNCS.PHASECHK.TRANS64 P0, [R0+URZ], R3 ;  /* 0x00000003000085a7 */ /* 0x000ea400080010ff */
[----:B--2---:R-:W-:Y:S05]  /*a220*/  @!P0 BRA `(.L_x_274) ;  /* 0xfffffffc00f08947 */ /* 0x004fea000383ffff */
[----:B------:R-:W-:Y:S05]  /*a230*/  BRA `(.L_x_275) ;  /* 0xffffffb800587947 */ /* 0x000fea000383ffff */
.L_x_120:
[----:B------:R-:W-:-:S07]  /*a240*/  MOV R0, UR5 ;  /* 0x0000000500007c02 */ /* 0x000fce0008000f00 */
.L_x_276:
[----:B-1----:R1:W2:Y:S02]  /*a250*/  SYNCS.PHASECHK.TRANS64.TRYWAIT P0, [R0+URZ], R3 ;  /* 0x00000003000075a7 */ /* 0x0022a400080011ff */
[----:B--2---:R-:W-:Y:S05]  /*a260*/  @!P0 NANOSLEEP.SYNCS 0x989680 ;  /* 0x009896800000895d */ /* 0x004fea0003900000 */
[----:B------:R-:W2:Y:S02]  /*a270*/  @!P0 SYNCS.PHASECHK.TRANS64 P0, [R0+URZ], R3 ;  /* 0x00000003000085a7 */ /* 0x000ea400080010ff */
[----:B--2---:R-:W-:Y:S05]  /*a280*/  @!P0 BRA `(.L_x_276) ;  /* 0xfffffffc00f08947 */ /* 0x004fea000383ffff */
[----:B------:R-:W-:Y:S05]  /*a290*/  BRA `(.L_x_277) ;  /* 0xffffffb800647947 */ /* 0x000fea000383ffff */
.L_x_121:
[----:B-1----:R-:W-:-:S07]  /*a2a0*/  MOV R0, UR4 ;  /* 0x0000000400007c02 */ /* 0x002fce0008000f00 */
.L_x_278:
[----:B-1----:R1:W2:Y:S02]  /*a2b0*/  SYNCS.PHASECHK.TRANS64.TRYWAIT P0, [R0+URZ], R2 ;  /* 0x00000002000075a7 */ /* 0x0022a400080011ff */
[----:B--2---:R-:W-:Y:S05]  /*a2c0*/  @!P0 NANOSLEEP.SYNCS 0x989680 ;  /* 0x009896800000895d */ /* 0x004fea0003900000 */
[----:B------:R-:W2:Y:S02]  /*a2d0*/  @!P0 SYNCS.PHASECHK.TRANS64 P0, [R0+URZ], R2 ;  /* 0x00000002000085a7 */ /* 0x000ea400080010ff */
[----:B--2---:R-:W-:Y:S05]  /*a2e0*/  @!P0 BRA `(.L_x_278) ;  /* 0xfffffffc00f08947 */ /* 0x004fea000383ffff */
[----:B------:R-:W-:Y:S05]  /*a2f0*/  BRA `(.L_x_279) ;  /* 0xffffffb800707947 */ /* 0x000fea000383ffff */
.L_x_126:
[----:B--2---:R2:W3:Y:S02]  /*a300*/  SYNCS.PHASECHK.TRANS64.TRYWAIT P0, [R12+URZ+0x380], R0 ;  /* 0x000380000c0075a7 */ /* 0x0044e400080011ff */
[----:B---3--:R-:W-:Y:S05]  /*a310*/  @!P0 NANOSLEEP.SYNCS 0x989680 ;  /* 0x009896800000895d */ /* 0x008fea0003900000 */
[----:B------:R-:W3:Y:S02]  /*a320*/  @!P0 SYNCS.PHASECHK.TRANS64 P0, [R12+URZ+0x380], R0 ;  /* 0x000380000c0085a7 */ /* 0x000ee400080010ff */
[----:B---3--:R-:W-:Y:S05]  /*a330*/  @!P0 BRA `(.L_x_126) ;  /* 0xfffffffc00f08947 */ /* 0x008fea000383ffff */
[----:B------:R-:W-:Y:S05]  /*a340*/  BRA `(.L_x_280) ;  /* 0xffffffbc00847947 */ /* 0x000fea000383ffff */
.L_x_129:
[----:B-1----:R-:W-:Y:S07]  /*a350*/  MOV R0, UR17 ;  /* 0x0000001100007c02 */ /* 0x002fee0008000f00 */
.L_x_281:
[----:B-1----:R1:W2:Y:S02]  /*a360*/  SYNCS.PHASECHK.TRANS64.TRYWAIT P2, [R0+URZ+0x378], R8 ;  /* 0x00037808000075a7 */ /* 0x0022a400080411ff */
[----:B--2---:R-:W-:Y:S05]  /*a370*/  @!P2 NANOSLEEP.SYNCS 0x989680 ;  /* 0x009896800000a95d */ /* 0x004fea0003900000 */
[----:B------:R-:W2:Y:S02]  /*a380*/  @!P2 SYNCS.PHASECHK.TRANS64 P2, [R0+URZ+0x378], R8 ;  /* 0x000378080000a5a7 */ /* 0x000ea400080410ff */
[----:B--2---:R-:W-:Y:S05]  /*a390*/  @!P2 BRA `(.L_x_281) ;  /* 0xfffffffc00f0a947 */ /* 0x004fea000383ffff */
[----:B------:R-:W-:Y:S05]  /*a3a0*/  BRA `(.L_x_128) ;  /* 0xffffffc000e47947 */ /* 0x000fea000383ffff */
.L_x_132:
[----:B-1----:R-:W-:Y:S07]  /*a3b0*/  MOV R0, UR17 ;  /* 0x0000001100007c02 */ /* 0x002fee0008000f00 */
.L_x_282:
[----:B-1----:R1:W2:Y:S02]  /*a3c0*/  SYNCS.PHASECHK.TRANS64.TRYWAIT P0, [R0+URZ+0x368], R6 ;  /* 0x00036806000075a7 */ /* 0x0022a400080011ff */
[----:B--2---:R-:W-:Y:S05]  /*a3d0*/  @!P0 NANOSLEEP.SYNCS 0x989680 ;  /* 0x009896800000895d */ /* 0x004fea0003900000 */
[----:B------:R-:W2:Y:S02]  /*a3e0*/  @!P0 SYNCS.PHASECHK.TRANS64 P0, [R0+URZ+0x368], R6 ;  /* 0x00036806000085a7 */ /* 0x000ea400080010ff */
[----:B--2---:R-:W-:Y:S05]  /*a3f0*/  @!P0 BRA `(.L_x_282) ;  /* 0xfffffffc00f08947 */ /* 0x004fea000383ffff */
[----:B------:R-:W-:Y:S05]  /*a400*/  BRA `(.L_x_283) ;  /* 0xffffffc400347947 */ /* 0x000fea000383ffff */
.L_x_135:
[----:B---3--:R3:W1:Y:S02]  /*a410*/  SYNCS.PHASECHK.TRANS64.TRYWAIT P0, [R3+URZ+0x380], R0 ;  /* 0x00038000030075a7 */ /* 0x00866400080011ff */
[----:B-1----:R-:W-:Y:S05]  /*a420*/  @!P0 NANOSLEEP.SYNCS 0x989680 ;  /* 0x009896800000895d */ /* 0x002fea0003900000 */
[----:B------:R-:W1:Y:S02]  /*a430*/  @!P0 SYNCS.PHASECHK.TRANS64 P0, [R3+URZ+0x380], R0 ;  /* 0x00038000030085a7 */ /* 0x000e6400080010ff */
[----:B-1----:R-:W-:Y:S05]  /*a440*/  @!P0 BRA `(.L_x_135) ;  /* 0xfffffffc00f08947 */ /* 0x002fea000383ffff */
[----:B------:R-:W-:Y:S05]  /*a450*/  BRA `(.L_x_284) ;  /* 0xffffffc8007c7947 */ /* 0x000fea000383ffff */
.L_x_146:
[----:B-1----:R-:W-:Y:S04]  /*a460*/  MOV R0, UR44 ;  /* 0x0000002c00007c02 */ /* 0x002fe80008000f00 */
[----:B------:R1:W2:Y:S03]  /*a470*/  SYNCS.PHASECHK.TRANS64.TRYWAIT P1, [R0+URZ+0x360], R4 ;  /* 0x00036004000075a7 */ /* 0x0002a600080211ff */
[----:B--2---:R-:W-:Y:S05]  /*a480*/  @!P1 NANOSLEEP.SYNCS 0x989680 ;  /* 0x009896800000995d */ /* 0x004fea0003900000 */
[----:B------:R-:W2:Y:S02]  /*a490*/  @!P1 SYNCS.PHASECHK.TRANS64 P1, [R0+URZ+0x360], R4 ;  /* 0x00036004000095a7 */ /* 0x000ea400080210ff */
[----:B--2---:R-:W-:Y:S05]  /*a4a0*/  @!P1 BRA `(.L_x_146) ;  /* 0xfffffffc00ec9947 */ /* 0x004fea000383ffff */
[----:B------:R-:W-:Y:S05]  /*a4b0*/  BRA `(.L_x_145) ;  /* 0xffffffd400cc7947 */ /* 0x000fea000383ffff */
.L_x_148:
[----:B------:R1:W1:Y:S02]  /*a4c0*/  SYNCS.PHASECHK.TRANS64.TRYWAIT P1, [R16+URZ+0x3a0], R3 ;  /* 0x0003a003100075a7 */ /* 0x00026400080211ff */
[----:B-1----:R-:W-:Y:S05]  /*a4d0*/  @!P1 NANOSLEEP.SYNCS 0x989680 ;  /* 0x009896800000995d */ /* 0x002fea0003900000 */
[----:B------:R-:W1:Y:S02]  /*a4e0*/  @!P1 SYNCS.PHASECHK.TRANS64 P1, [R16+URZ+0x3a0], R3 ;  /* 0x0003a003100095a7 */ /* 0x000e6400080210ff */
[----:B-1----:R-:W-:Y:S05]  /*a4f0*/  @!P1 BRA `(.L_x_148) ;  /* 0xfffffffc00f09947 */ /* 0x002fea000383ffff */
[----:B------:R-:W-:Y:S05]  /*a500*/  BRA `(.L_x_147) ;  /* 0xffffffd800087947 */ /* 0x000fea000383ffff */
        .weak           $__internal_0_$__cuda_sm10x_tcgen05_guardrail_trap_col_being_dealloced_not_returned_by_alloc
        .type           $__internal_0_$__cuda_sm10x_tcgen05_guardrail_trap_col_being_dealloced_not_returned_by_alloc,@function
        .size           $__internal_0_$__cuda_sm10x_tcgen05_guardrail_trap_col_being_dealloced_not_returned_by_alloc,($__internal_1_$__cuda_sm10x_tcgen05_guardrail_trap_phase_invalid_during_alloc - $__internal_0_$__cuda_sm10x_tcgen05_guardrail_trap_col_being_dealloced_not_returned_by_alloc)
$__internal_0_$__cuda_sm10x_tcgen05_guardrail_trap_col_being_dealloced_not_returned_by_alloc:
[----:B------:R-:W-:Y:S05]  /*a510*/  BPT.TRAP 0x1 ;  /* 0x000000040000795c */ /* 0x000fea0000300000 */
[----:B------:R-:W-:-:S04]  /*a520*/  HFMA2 R3, -RZ, RZ, 0, 0 ;  /* 0x00000000ff037431 */ /* 0x000fc800000001ff */
[----:B------:R-:W-:Y:S05]  /*a530*/  RET.REL.NODEC R2 `(_ZN7cutlass13device_kernelINS_4gemm6kernel13GemmUniversalIN4cute5tupleIJiiiiEEENS1_10collective13CollectiveMmaINS1_35MainloopSm100TmaUmmaWarpSpecializedILi54ELi2ELi4ENS5_IJNS4_1CILi1EEENSA_ILi4EEESB_EEEEENS5_IJNSA_ILi64EEESF_NSA_ILi32EEEEEEaNS5_IJlSB_lEEEaSI_NS4_8TiledMMAINS4_8MMA_AtomIJNS4_15SM100_MMA_S8_SSIaaiLi64ELi64ELNS4_4UMMA5MajorE0ELSN_0ELNSM_8SaturateE0EEEEEENS4_6LayoutINS5_IJSB_SB_SB_EEENS5_IJNSA_ILi0EEEST_ST_EEEEENS5_IJNS4_10UnderscoreESW_SW_EEEEENS4_23SM90_TMA_LOAD_MULTICASTENS4_14ComposedLayoutINS4_7SwizzleILi1ELi4ELi3EEENS4_18smem_ptr_flag_bitsILi8EEENSR_INS5_IJNSA_ILi8EEESG_EEENS5_IJSG_SB_EEEEEEEvNS4_8identityENS4_13SM90_TMA_LOADES19_vS1A_EENS_8epilogue10collective18CollectiveEpilogueINS1D_23Sm100TmaWarpSpecializedILi1ELi1ELi32ELb0ELb0EEEJSH_NS5_IJNSR_ISF_SB_EES1I_EEEaSI_aSI_NS1D_6fusion15FusionCallbacksIS1H_NS1K_17LinearCombinationIaiaiLNS_15FloatRoundStyleE2EEESH_S1J_JEEENS4_5SM1004TMEM4LOAD26SM100_TMEM_LOAD_16dp32b32xES1B_NS10_INS11_ILi2ELi4ELi3EEES14_NSR_INS5_IJS15_SF_EEENS5_IJSF_SB_EEEEEEENS4_39AutoVectorizingCopyWithAssumedAlignmentILi128EEENS4_14SM90_TMA_STOREES1Y_S20_S20_EEEvvEEEEvNT_6ParamsE) ;  /* 0xffffff5802b07950 */ /* 0x000fea0003c3ffff */
        .weak           $__internal_1_$__cuda_sm10x_tcgen05_guardrail_trap_phase_invalid_during_alloc
        .type           $__internal_1_$__cuda_sm10x_tcgen05_guardrail_trap_phase_invalid_during_alloc,@function
        .size           $__internal_1_$__cuda_sm10x_tcgen05_guardrail_trap_phase_invalid_during_alloc,($__internal_2_$__cuda_sm10x_tcgen05_guardrail_trap_unallocated_columns_being_dealloced - $__internal_1_$__cuda_sm10x_tcgen05_guardrail_trap_phase_invalid_during_alloc)
$__internal_1_$__cuda_sm10x_tcgen05_guardrail_trap_phase_invalid_during_alloc:
[----:B------:R-:W-:Y:S05]  /*a540*/  BPT.TRAP 0x1 ;  /* 0x000000040000795c */ /* 0x000fea0000300000 */
[----:B------:R-:W-:-:S04]  /*a550*/  MOV R5, 0x0 ;  /* 0x0000000000057802 */ /* 0x000fc80000000f00 */
[----:B------:R-:W-:Y:S05]  /*a560*/  RET.REL.NODEC R4 `(_ZN7cutlass13device_kernelINS_4gemm6kernel13GemmUniversalIN4cute5tupleIJiiiiEEENS1_10collective13CollectiveMmaINS1_35MainloopSm100TmaUmmaWarpSpecializedILi54ELi2ELi4ENS5_IJNS4_1CILi1EEENSA_ILi4EEESB_EEEEENS5_IJNSA_ILi64EEESF_NSA_ILi32EEEEEEaNS5_IJlSB_lEEEaSI_NS4_8TiledMMAINS4_8MMA_AtomIJNS4_15SM100_MMA_S8_SSIaaiLi64ELi64ELNS4_4UMMA5MajorE0ELSN_0ELNSM_8SaturateE0EEEEEENS4_6LayoutINS5_IJSB_SB_SB_EEENS5_IJNSA_ILi0EEEST_ST_EEEEENS5_IJNS4_10UnderscoreESW_SW_EEEEENS4_23SM90_TMA_LOAD_MULTICASTENS4_14ComposedLayoutINS4_7SwizzleILi1ELi4ELi3EEENS4_18smem_ptr_flag_bitsILi8EEENSR_INS5_IJNSA_ILi8EEESG_EEENS5_IJSG_SB_EEEEEEEvNS4_8identityENS4_13SM90_TMA_LOADES19_vS1A_EENS_8epilogue10collective18CollectiveEpilogueINS1D_23Sm100TmaWarpSpecializedILi1ELi1ELi32ELb0ELb0EEEJSH_NS5_IJNSR_ISF_SB_EES1I_EEEaSI_aSI_NS1D_6fusion15FusionCallbacksIS1H_NS1K_17LinearCombinationIaiaiLNS_15FloatRoundStyleE2EEESH_S1J_JEEENS4_5SM1004TMEM4LOAD26SM100_TMEM_LOAD_16dp32b32xES1B_NS10_INS11_ILi2ELi4ELi3EEES14_NSR_INS5_IJS15_SF_EEENS5_IJSF_SB_EEEEEEENS4_39AutoVectorizingCopyWithAssumedAlignmentILi128EEENS4_14SM90_TMA_STOREES1Y_S20_S20_EEEvvEEEEvNT_6ParamsE) ;  /* 0xffffff5804a47950 */ /* 0x000fea0003c3ffff */
        .weak           $__internal_2_$__cuda_sm10x_tcgen05_guardrail_trap_unallocated_columns_being_dealloced
        .type           $__internal_2_$__cuda_sm10x_tcgen05_guardrail_trap_unallocated_columns_being_dealloced,@function
        .size           $__internal_2_$__cuda_sm10x_tcgen05_guardrail_trap_unallocated_columns_being_dealloced,(.L_x_286 - $__internal_2_$__cuda_sm10x_tcgen05_guardrail_trap_unallocated_columns_being_dealloced)
$__internal_2_$__cuda_sm10x_tcgen05_guardrail_trap_unallocated_columns_being_dealloced:
[----:B------:R-:W-:Y:S05]  /*a570*/  BPT.TRAP 0x1 ;  /* 0x000000040000795c */ /* 0x000fea0000300000 */
[----:B------:R-:W-:-:S04]  /*a580*/  HFMA2 R3, -RZ, RZ, 0, 0 ;  /* 0x00000000ff037431 */ /* 0x000fc800000001ff */
[----:B------:R-:W-:Y:S05]  /*a590*/  RET.REL.NODEC R2 `(_ZN7cutlass13device_kernelINS_4gemm6kernel13GemmUniversalIN4cute5tupleIJiiiiEEENS1_10collective13CollectiveMmaINS1_35MainloopSm100TmaUmmaWarpSpecializedILi54ELi2ELi4ENS5_IJNS4_1CILi1EEENSA_ILi4EEESB_EEEEENS5_IJNSA_ILi64EEESF_NSA_ILi32EEEEEEaNS5_IJlSB_lEEEaSI_NS4_8TiledMMAINS4_8MMA_AtomIJNS4_15SM100_MMA_S8_SSIaaiLi64ELi64ELNS4_4UMMA5MajorE0ELSN_0ELNSM_8SaturateE0EEEEEENS4_6LayoutINS5_IJSB_SB_SB_EEENS5_IJNSA_ILi0EEEST_ST_EEEEENS5_IJNS4_10UnderscoreESW_SW_EEEEENS4_23SM90_TMA_LOAD_MULTICASTENS4_14ComposedLayoutINS4_7SwizzleILi1ELi4ELi3EEENS4_18smem_ptr_flag_bitsILi8EEENSR_INS5_IJNSA_ILi8EEESG_EEENS5_IJSG_SB_EEEEEEEvNS4_8identityENS4_13SM90_TMA_LOADES19_vS1A_EENS_8epilogue10collective18CollectiveEpilogueINS1D_23Sm100TmaWarpSpecializedILi1ELi1ELi32ELb0ELb0EEEJSH_NS5_IJNSR_ISF_SB_EES1I_EEEaSI_aSI_NS1D_6fusion15FusionCallbacksIS1H_NS1K_17LinearCombinationIaiaiLNS_15FloatRoundStyleE2EEESH_S1J_JEEENS4_5SM1004TMEM4LOAD26SM100_TMEM_LOAD_16dp32b32xES1B_NS10_INS11_ILi2ELi4ELi3EEES14_NSR_INS5_IJS15_SF_EEENS5_IJSF_SB_EEEEEEENS4_39AutoVectorizingCopyWithAssumedAlignmentILi128EEENS4_14SM90_TMA_STOREES1Y_S20_S20_EEEvvEEEEvNT_6ParamsE) ;  /* 0xffffff5802987950 */ /* 0x000fea0003c3ffff */
.L_x_285:
[----:B------:R-:W-:-:S00]  /*a5a0*/  BRA `(.L_x_285) ;  /* 0xfffffffc00fc7947 */ /* 0x000fc0000383ffff */
[----:B------:R-:W-:-:S00]  /*a5b0*/  NOP ;  /* 0x0000000000007918 */ /* 0x000fc00000000000 */
        /* <DEDUP_REMOVED lines=12> */
.L_x_286:


//--------------------- .nv.global.init           --------------------------
	.section	.nv.global.init,"aw",@progbits
.nv.global.init:
	.type		$str$27,@object
	.size		$str$27,($str$28 - $str$27)
$str$27:
        /*0000*/ 	.byte	0x28, 0x61, 0x64, 0x64, 0x72, 0x65, 0x73, 0x73, 0x20, 0x26, 0x20, 0x6d, 0x61, 0x73, 0x6b, 0x29
        /*0010*/ 	.byte	0x20, 0x3d, 0x3d, 0x20, 0x30, 0x00
	.type		$str$28,@object
	.size		$str$28,($str$26 - $str$28)
$str$28:
        /*0016*/ 	.byte	0x2f, 0x74, 0x6d, 0x70, 0x2f, 0x63, 0x75, 0x74, 0x6c, 0x61, 0x73, 0x73, 0x5f, 0x73, 0x77, 0x65
        /*0026*/ 	.byte	0x65, 0x70, 0x5f, 0x73, 0x72, 0x63, 0x2f, 0x69, 0x6e, 0x63, 0x6c, 0x75, 0x64, 0x65, 0x2f, 0x63
        /*0036*/ 	.byte	0x75, 0x74, 0x65, 0x2f, 0x70, 0x6f, 0x69, 0x6e, 0x74, 0x65, 0x72, 0x5f, 0x66, 0x6c, 0x61, 0x67
        /*0046*/ 	.byte	0x67, 0x65, 0x64, 0x2e, 0x68, 0x70, 0x70, 0x00
	.type		$str$26,@object
	.size		$str$26,($str$25 - $str$26)
$str$26:
        /*004e*/ 	.byte	0x2f, 0x74, 0x6d, 0x70, 0x2f, 0x63, 0x75, 0x74, 0x6c, 0x61, 0x73, 0x73, 0x5f, 0x73, 0x77, 0x65
        /*005e*/ 	.byte	0x65, 0x70, 0x5f, 0x73, 0x72, 0x63, 0x2f, 0x69, 0x6e, 0x63, 0x6c, 0x75, 0x64, 0x65, 0x2f, 0x63
        /*006e*/ 	.byte	0x75, 0x74, 0x65, 0x2f, 0x61, 0x74, 0x6f, 0x6d, 0x2f, 0x63, 0x6f, 0x70, 0x79, 0x5f, 0x74, 0x72
        /*007e*/ 	.byte	0x61, 0x69, 0x74, 0x73, 0x5f, 0x73, 0x6d, 0x31, 0x30, 0x30, 0x2e, 0x68, 0x70, 0x70, 0x00
	.type		$str$25,@object
	.size		$str$25,(__unnamed_1 - $str$25)
$str$25:
        /*008d*/ 	.byte	0x28, 0x28, 0x75, 0x69, 0x6e, 0x74, 0x33, 0x32, 0x5f, 0x74, 0x28, 0x74, 0x68, 0x72, 0x65, 0x61
        /*009d*/ 	.byte	0x64, 0x49, 0x64, 0x78, 0x2e, 0x78, 0x29, 0x20, 0x2f, 0x20, 0x33, 0x32, 0x29, 0x20, 0x25, 0x20
        /*00ad*/ 	.byte	0x34, 0x29, 0x20, 0x3d, 0x3d, 0x20, 0x28, 0x28, 0x28, 0x74, 0x6d, 0x65, 0x6d, 0x5f, 0x61, 0x64
        /*00bd*/ 	.byte	0x64, 0x72, 0x20, 0x3e, 0x3e, 0x20, 0x31, 0x36, 0x29, 0x20, 0x2f, 0x20, 0x33, 0x32, 0x29, 0x20
        /*00cd*/ 	.byte	0x25, 0x20, 0x34, 0x29, 0x00
	.type		__unnamed_1,@object
	.size		__unnamed_1,(__unnamed_2 - __unnamed_1)
__unnamed_1:
        /*00d2*/ 	.byte	0x61, 0x75, 0x74, 0x6f, 0x20, 0x63, 0x75, 0x74, 0x65, 0x3a, 0x3a, 0x61, 0x73, 0x5f, 0x70, 0x6f
        /* <DEDUP_REMOVED lines=24> */
        /*0262*/ 	.byte	0x00
	.type		__unnamed_2,@object
	.size		__unnamed_2,(.L_2 - __unnamed_2)
__unnamed_2:
        /* <DEDUP_REMOVED lines=41> */
.L_2:


//--------------------- .nv.shared._ZN7cutlass13device_kernelINS_4gemm6kernel13GemmUniversalIN4cute5tupleIJiiiiEEENS1_10collective13CollectiveMmaINS1_35MainloopSm100TmaUmmaWarpSpecializedILi54ELi2ELi4ENS5_IJNS4_1CILi1EEENSA_ILi4EEESB_EEEEENS5_IJNSA_ILi64EEESF_NSA_ILi32EEEEEEaNS5_IJlSB_lEEEaSI_NS4_8TiledMMAINS4_8MMA_AtomIJNS4_15SM100_MMA_S8_SSIaaiLi64ELi64ELNS4_4UMMA5MajorE0ELSN_0ELNSM_8SaturateE0EEEEEENS4_6LayoutINS5_IJSB_SB_SB_EEENS5_IJNSA_ILi0EEEST_ST_EEEEENS5_IJNS4_10UnderscoreESW_SW_EEEEENS4_23SM90_TMA_LOAD_MULTICASTENS4_14ComposedLayoutINS4_7SwizzleILi1ELi4ELi3EEENS4_18smem_ptr_flag_bitsILi8EEENSR_INS5_IJNSA_ILi8EEESG_EEENS5_IJSG_SB_EEEEEEEvNS4_8identityENS4_13SM90_TMA_LOADES19_vS1A_EENS_8epilogue10collective18CollectiveEpilogueINS1D_23Sm100TmaWarpSpecializedILi1ELi1ELi32ELb0ELb0EEEJSH_NS5_IJNSR_ISF_SB_EES1I_EEEaSI_aSI_NS1D_6fusion15FusionCallbacksIS1H_NS1K_17LinearCombinationIaiaiLNS_15FloatRoundStyleE2EEESH_S1J_JEEENS4_5SM1004TMEM4LOAD26SM100_TMEM_LOAD_16dp32b32xES1B_NS10_INS11_ILi2ELi4ELi3EEES14_NSR_INS5_IJS15_SF_EEENS5_IJSF_SB_EEEEEEENS4_39AutoVectorizingCopyWithAssumedAlignmentILi128EEENS4_14SM90_TMA_STOREES1Y_S20_S20_EEEvvEEEEvNT_6ParamsE --------------------------
	.section	.nv.shared._ZN7cutlass13device_kernelINS_4gemm6kernel13GemmUniversalIN4cute5tupleIJiiiiEEENS1_10collective13CollectiveMmaINS1_35MainloopSm100TmaUmmaWarpSpecializedILi54ELi2ELi4ENS5_IJNS4_1CILi1EEENSA_ILi4EEESB_EEEEENS5_IJNSA_ILi64EEESF_NSA_ILi32EEEEEEaNS5_IJlSB_lEEEaSI_NS4_8TiledMMAINS4_8MMA_AtomIJNS4_15SM100_MMA_S8_SSIaaiLi64ELi64ELNS4_4UMMA5MajorE0ELSN_0ELNSM_8SaturateE0EEEEEENS4_6LayoutINS5_IJSB_SB_SB_EEENS5_IJNSA_ILi0EEEST_ST_EEEEENS5_IJNS4_10UnderscoreESW_SW_EEEEENS4_23SM90_TMA_LOAD_MULTICASTENS4_14ComposedLayoutINS4_7SwizzleILi1ELi4ELi3EEENS4_18smem_ptr_flag_bitsILi8EEENSR_INS5_IJNSA_ILi8EEESG_EEENS5_IJSG_SB_EEEEEEEvNS4_8identityENS4_13SM90_TMA_LOADES19_vS1A_EENS_8epilogue10collective18CollectiveEpilogueINS1D_23Sm100TmaWarpSpecializedILi1ELi1ELi32ELb0ELb0EEEJSH_NS5_IJNSR_ISF_SB_EES1I_EEEaSI_aSI_NS1D_6fusion15FusionCallbacksIS1H_NS1K_17LinearCombinationIaiaiLNS_15FloatRoundStyleE2EEESH_S1J_JEEENS4_5SM1004TMEM4LOAD26SM100_TMEM_LOAD_16dp32b32xES1B_NS10_INS11_ILi2ELi4ELi3EEES14_NSR_INS5_IJS15_SF_EEENS5_IJSF_SB_EEEEEEENS4_39AutoVectorizingCopyWithAssumedAlignmentILi128EEENS4_14SM90_TMA_STOREES1Y_S20_S20_EEEvvEEEEvNT_6ParamsE,"aw",@nobits
	.sectionflags	@""
	.align	16
	.zero		1024


//--------------------- .nv.shared.reserved.0     --------------------------
	.section	.nv.shared.reserved.0,"aw",@nobits
	.weak		__nv_reservedSMEM_offset_0_alias
	.size		__nv_reservedSMEM_offset_0_alias, 0, 64
	.other		__nv_reservedSMEM_offset_0_alias,@"STO_CUDA_RESERVED_SHARED STV_DEFAULT"
__nv_reservedSMEM_offset_0_alias:
	.zero		0
.nv.shared.reserved.0:
	.zero		64
	.weak		__nv_reservedSMEM_tcgen05_partition
	.type		__nv_reservedSMEM_tcgen05_partition,@object
	.size		__nv_reservedSMEM_tcgen05_partition,(.L_0 - __nv_reservedSMEM_tcgen05_partition)
__nv_reservedSMEM_tcgen05_partition:
	.zero		32
.L_0:


//--------------------- .nv.global                --------------------------
	.section	.nv.global,"aw",@nobits
.nv.global:
	.type		_ZN40_INTERNAL_7d740afc_4_k_cu_fbbb2b67_250724cute1_E,@object
	.size		_ZN40_INTERNAL_7d740afc_4_k_cu_fbbb2b67_250724cute1_E,(_ZN40_INTERNAL_7d740afc_4_k_cu_fbbb2b67_250724cuda3std3__45__cpo6cbeginE - _ZN40_INTERNAL_7d740afc_4_k_cu_fbbb2b67_250724cute1_E)
_ZN40_INTERNAL_7d740afc_4_k_cu_fbbb2b67_250724cute1_E:
	.zero		1
	.type		_ZN40_INTERNAL_7d740afc_4_k_cu_fbbb2b67_250724cuda3std3__45__cpo6cbeginE,@object
	.size		_ZN40_INTERNAL_7d740afc_4_k_cu_fbbb2b67_250724cuda3std3__45__cpo6cbeginE,(_ZN40_INTERNAL_7d740afc_4_k_cu_fbbb2b67_250724cuda3std3__48in_placeE - _ZN40_INTERNAL_7d740afc_4_k_cu_fbbb2b67_250724cuda3std3__45__cpo6cbeginE)
_ZN40_INTERNAL_7d740afc_4_k_cu_fbbb2b67_250724cuda3std3__45__cpo6cbeginE:
	.zero		1
	.type		_ZN40_INTERNAL_7d740afc_4_k_cu_fbbb2b67_250724cuda3std3__48in_placeE,@object
	.size		_ZN40_INTERNAL_7d740afc_4_k_cu_fbbb2b67_250724cuda3std3__48in_placeE,(_ZN40_INTERNAL_7d740afc_4_k_cu_fbbb2b67_250724cuda3std6ranges3__45__cpo9iter_moveE - _ZN40_INTERNAL_7d740afc_4_k_cu_fbbb2b67_250724cuda3std3__48in_placeE)
_ZN40_INTERNAL_7d740afc_4_k_cu_fbbb2b67_250724cuda3std3__48in_placeE:
	.zero		1
	.type		_ZN40_INTERNAL_7d740afc_4_k_cu_fbbb2b67_250724cuda3std6ranges3__45__cpo9iter_moveE,@object
	.size		_ZN40_INTERNAL_7d740afc_4_k_cu_fbbb2b67_250724cuda3std6ranges3__45__cpo9iter_moveE,(_ZN40_INTERNAL_7d740afc_4_k_cu_fbbb2b67_250724cuda3std3__45__cpo5beginE - _ZN40_INTERNAL_7d740afc_4_k_cu_fbbb2b67_250724cuda3std6ranges3__45__cpo9iter_moveE)
_ZN40_INTERNAL_7d740afc_4_k_cu_fbbb2b67_250724cuda3std6ranges3__45__cpo9iter_moveE:
	.zero		1
	.type		_ZN40_INTERNAL_7d740afc_4_k_cu_fbbb2b67_250724cuda3std3__45__cpo5beginE,@object
	.size		_ZN40_INTERNAL_7d740afc_4_k_cu_fbbb2b67_250724cuda3std3__45__cpo5beginE,(_ZN40_INTERNAL_7d740afc_4_k_cu_fbbb2b67_250724cuda3std3__442_GLOBAL__N__7d740afc_4_k_cu_fbbb2b67_250726ignoreE - _ZN40_INTERNAL_7d740afc_4_k_cu_fbbb2b67_250724cuda3std3__45__cpo5beginE)
_ZN40_INTERNAL_7d740afc_4_k_cu_fbbb2b67_250724cuda3std3__45__cpo5beginE:
	.zero		1
	.type		_ZN40_INTERNAL_7d740afc_4_k_cu_fbbb2b67_250724cuda3std3__442_GLOBAL__N__7d740afc_4_k_cu_fbbb2b67_250726ignoreE,@object
	.size		_ZN40_INTERNAL_7d740afc_4_k_cu_fbbb2b67_250724cuda3std3__442_GLOBAL__N__7d740afc_4_k_cu_fbbb2b67_250726ignoreE,(_ZN40_INTERNAL_7d740afc_4_k_cu_fbbb2b67_250724cute7productE - _ZN40_INTERNAL_7d740afc_4_k_cu_fbbb2b67_250724cuda3std3__442_GLOBAL__N__7d740afc_4_k_cu_fbbb2b67_250726ignoreE)
_ZN40_INTERNAL_7d740afc_4_k_cu_fbbb2b67_250724cuda3std3__442_GLOBAL__N__7d740afc_4_k_cu_fbbb2b67_250726ignoreE:
	.zero		1
	.type		_ZN40_INTERNAL_7d740afc_4_k_cu_fbbb2b67_250724cute7productE,@object
	.size		_ZN40_INTERNAL_7d740afc_4_k_cu_fbbb2b67_250724cute7productE,(_ZN40_INTERNAL_7d740afc_4_k_cu_fbbb2b67_250724cuda3std3__45__cpo3endE - _ZN40_INTERNAL_7d740afc_4_k_cu_fbbb2b67_250724cute7productE)
_ZN40_INTERNAL_7d740afc_4_k_cu_fbbb2b67_250724cute7productE:
	.zero		1
	.type		_ZN40_INTERNAL_7d740afc_4_k_cu_fbbb2b67_250724cuda3std3__45__cpo3endE,@object
	.size		_ZN40_INTERNAL_7d740afc_4_k_cu_fbbb2b67_250724cuda3std3__45__cpo3endE,(_ZN40_INTERNAL_7d740afc_4_k_cu_fbbb2b67_250724cuda3std3__419piecewise_constructE - _ZN40_INTERNAL_7d740afc_4_k_cu_fbbb2b67_250724cuda3std3__45__cpo3endE)
_ZN40_INTERNAL_7d740afc_4_k_cu_fbbb2b67_250724cuda3std3__45__cpo3endE:
	.zero		1
	.type		_ZN40_INTERNAL_7d740afc_4_k_cu_fbbb2b67_250724cuda3std3__419piecewise_constructE,@object
	.size		_ZN40_INTERNAL_7d740afc_4_k_cu_fbbb2b67_250724cuda3std3__419piecewise_constructE,(_ZN40_INTERNAL_7d740afc_4_k_cu_fbbb2b67_250724cuda3std3__45__cpo4cendE - _ZN40_INTERNAL_7d740afc_4_k_cu_fbbb2b67_250724cuda3std3__419piecewise_constructE)
_ZN40_INTERNAL_7d740afc_4_k_cu_fbbb2b67_250724cuda3std3__419piecewise_constructE:
	.zero		1
	.type		_ZN40_INTERNAL_7d740afc_4_k_cu_fbbb2b67_250724cuda3std3__45__cpo4cendE,@object
	.size		_ZN40_INTERNAL_7d740afc_4_k_cu_fbbb2b67_250724cuda3std3__45__cpo4cendE,(_ZN40_INTERNAL_7d740afc_4_k_cu_fbbb2b67_250724cuda3std6ranges3__45__cpo4swapE - _ZN40_INTERNAL_7d740afc_4_k_cu_fbbb2b67_250724cuda3std3__45__cpo4cendE)
_ZN40_INTERNAL_7d740afc_4_k_cu_fbbb2b67_250724cuda3std3__45__cpo4cendE:
	.zero		1
	.type		_ZN40_INTERNAL_7d740afc_4_k_cu_fbbb2b67_250724cuda3std6ranges3__45__cpo4swapE,@object
	.size		_ZN40_INTERNAL_7d740afc_4_k_cu_fbbb2b67_250724cuda3std6ranges3__45__cpo4swapE,(.L_10 - _ZN40_INTERNAL_7d740afc_4_k_cu_fbbb2b67_250724cuda3std6ranges3__45__cpo4swapE)
_ZN40_INTERNAL_7d740afc_4_k_cu_fbbb2b67_250724cuda3std6ranges3__45__cpo4swapE:
	.zero		1
.L_10:


//--------------------- .nv.constant0._ZN7cutlass13device_kernelINS_4gemm6kernel13GemmUniversalIN4cute5tupleIJiiiiEEENS1_10collective13CollectiveMmaINS1_35MainloopSm100TmaUmmaWarpSpecializedILi54ELi2ELi4ENS5_IJNS4_1CILi1EEENSA_ILi4EEESB_EEEEENS5_IJNSA_ILi64EEESF_NSA_ILi32EEEEEEaNS5_IJlSB_lEEEaSI_NS4_8TiledMMAINS4_8MMA_AtomIJNS4_15SM100_MMA_S8_SSIaaiLi64ELi64ELNS4_4UMMA5MajorE0ELSN_0ELNSM_8SaturateE0EEEEEENS4_6LayoutINS5_IJSB_SB_SB_EEENS5_IJNSA_ILi0EEEST_ST_EEEEENS5_IJNS4_10UnderscoreESW_SW_EEEEENS4_23SM90_TMA_LOAD_MULTICASTENS4_14ComposedLayoutINS4_7SwizzleILi1ELi4ELi3EEENS4_18smem_ptr_flag_bitsILi8EEENSR_INS5_IJNSA_ILi8EEESG_EEENS5_IJSG_SB_EEEEEEEvNS4_8identityENS4_13SM90_TMA_LOADES19_vS1A_EENS_8epilogue10collective18CollectiveEpilogueINS1D_23Sm100TmaWarpSpecializedILi1ELi1ELi32ELb0ELb0EEEJSH_NS5_IJNSR_ISF_SB_EES1I_EEEaSI_aSI_NS1D_6fusion15FusionCallbacksIS1H_NS1K_17LinearCombinationIaiaiLNS_15FloatRoundStyleE2EEESH_S1J_JEEENS4_5SM1004TMEM4LOAD26SM100_TMEM_LOAD_16dp32b32xES1B_NS10_INS11_ILi2ELi4ELi3EEES14_NSR_INS5_IJS15_SF_EEENS5_IJSF_SB_EEEEEEENS4_39AutoVectorizingCopyWithAssumedAlignmentILi128EEENS4_14SM90_TMA_STOREES1Y_S20_S20_EEEvvEEEEvNT_6ParamsE --------------------------
	.section	.nv.constant0._ZN7cutlass13device_kernelINS_4gemm6kernel13GemmUniversalIN4cute5tupleIJiiiiEEENS1_10collective13CollectiveMmaINS1_35MainloopSm100TmaUmmaWarpSpecializedILi54ELi2ELi4ENS5_IJNS4_1CILi1EEENSA_ILi4EEESB_EEEEENS5_IJNSA_ILi64EEESF_NSA_ILi32EEEEEEaNS5_IJlSB_lEEEaSI_NS4_8TiledMMAINS4_8MMA_AtomIJNS4_15SM100_MMA_S8_SSIaaiLi64ELi64ELNS4_4UMMA5MajorE0ELSN_0ELNSM_8SaturateE0EEEEEENS4_6LayoutINS5_IJSB_SB_SB_EEENS5_IJNSA_ILi0EEEST_ST_EEEEENS5_IJNS4_10UnderscoreESW_SW_EEEEENS4_23SM90_TMA_LOAD_MULTICASTENS4_14ComposedLayoutINS4_7SwizzleILi1ELi4ELi3EEENS4_18smem_ptr_flag_bitsILi8EEENSR_INS5_IJNSA_ILi8EEESG_EEENS5_IJSG_SB_EEEEEEEvNS4_8identityENS4_13SM90_TMA_LOADES19_vS1A_EENS_8epilogue10collective18CollectiveEpilogueINS1D_23Sm100TmaWarpSpecializedILi1ELi1ELi32ELb0ELb0EEEJSH_NS5_IJNSR_ISF_SB_EES1I_EEEaSI_aSI_NS1D_6fusion15FusionCallbacksIS1H_NS1K_17LinearCombinationIaiaiLNS_15FloatRoundStyleE2EEESH_S1J_JEEENS4_5SM1004TMEM4LOAD26SM100_TMEM_LOAD_16dp32b32xES1B_NS10_INS11_ILi2ELi4ELi3EEES14_NSR_INS5_IJS15_SF_EEENS5_IJSF_SB_EEEEEEENS4_39AutoVectorizingCopyWithAssumedAlignmentILi128EEENS4_14SM90_TMA_STOREES1Y_S20_S20_EEEvvEEEEvNT_6ParamsE,"a",@progbits
	.sectionflags	@""
	.align	4
.nv.constant0._ZN7cutlass13device_kernelINS_4gemm6kernel13GemmUniversalIN4cute5tupleIJiiiiEEENS1_10collective13CollectiveMmaINS1_35MainloopSm100TmaUmmaWarpSpecializedILi54ELi2ELi4ENS5_IJNS4_1CILi1EEENSA_ILi4EEESB_EEEEENS5_IJNSA_ILi64EEESF_NSA_ILi32EEEEEEaNS5_IJlSB_lEEEaSI_NS4_8TiledMMAINS4_8MMA_AtomIJNS4_15SM100_MMA_S8_SSIaaiLi64ELi64ELNS4_4UMMA5MajorE0ELSN_0ELNSM_8SaturateE0EEEEEENS4_6LayoutINS5_IJSB_SB_SB_EEENS5_IJNSA_ILi0EEEST_ST_EEEEENS5_IJNS4_10UnderscoreESW_SW_EEEEENS4_23SM90_TMA_LOAD_MULTICASTENS4_14ComposedLayoutINS4_7SwizzleILi1ELi4ELi3EEENS4_18smem_ptr_flag_bitsILi8EEENSR_INS5_IJNSA_ILi8EEESG_EEENS5_IJSG_SB_EEEEEEEvNS4_8identityENS4_13SM90_TMA_LOADES19_vS1A_EENS_8epilogue10collective18CollectiveEpilogueINS1D_23Sm100TmaWarpSpecializedILi1ELi1ELi32ELb0ELb0EEEJSH_NS5_IJNSR_ISF_SB_EES1I_EEEaSI_aSI_NS1D_6fusion15FusionCallbacksIS1H_NS1K_17LinearCombinationIaiaiLNS_15FloatRoundStyleE2EEESH_S1J_JEEENS4_5SM1004TMEM4LOAD26SM100_TMEM_LOAD_16dp32b32xES1B_NS10_INS11_ILi2ELi4ELi3EEES14_NSR_INS5_IJS15_SF_EEENS5_IJSF_SB_EEEEEEENS4_39AutoVectorizingCopyWithAssumedAlignmentILi128EEENS4_14SM90_TMA_STOREES1Y_S20_S20_EEEvvEEEEvNT_6ParamsE:
	.zero		2944


//--------------------- SYMBOLS --------------------------

	.type		.nv.reservedSmem.offset0,@object
	.size		.nv.reservedSmem.offset0,0x4
	.type		.nv.reservedSmem.cap,@object
	.size		.nv.reservedSmem.cap,0x4
	.type		__assertfail,@function
